//
// Generated by NVIDIA NVVM Compiler
//
// Compiler Build ID: CL-36424714
// Cuda compilation tools, release 13.0, V13.0.88
// Based on NVVM 20.0.0
//

.version 9.0
.target sm_100
.address_size 64

	// .globl	_Z9kernelGPU7sGalaxyS_Pfi
.extern .shared .align 16 .b8 blockMem[];

.visible .entry _Z9kernelGPU7sGalaxyS_Pfi(
	.param .align 8 .b8 _Z9kernelGPU7sGalaxyS_Pfi_param_0[24],
	.param .align 8 .b8 _Z9kernelGPU7sGalaxyS_Pfi_param_1[24],
	.param .u64 .ptr .align 1 _Z9kernelGPU7sGalaxyS_Pfi_param_2,
	.param .u32 _Z9kernelGPU7sGalaxyS_Pfi_param_3
)
{
	.reg .pred 	%p<28>;
	.reg .b32 	%r<109>;
	.reg .b32 	%f<476>;
	.reg .b64 	%rd<68>;

	ld.param.u64 	%rd14, [_Z9kernelGPU7sGalaxyS_Pfi_param_1+16];
	ld.param.u64 	%rd15, [_Z9kernelGPU7sGalaxyS_Pfi_param_1+8];
	ld.param.u64 	%rd16, [_Z9kernelGPU7sGalaxyS_Pfi_param_1];
	ld.param.u64 	%rd17, [_Z9kernelGPU7sGalaxyS_Pfi_param_0+16];
	ld.param.u64 	%rd18, [_Z9kernelGPU7sGalaxyS_Pfi_param_0+8];
	ld.param.u64 	%rd19, [_Z9kernelGPU7sGalaxyS_Pfi_param_0];
	ld.param.u64 	%rd20, [_Z9kernelGPU7sGalaxyS_Pfi_param_2];
	ld.param.u32 	%r55, [_Z9kernelGPU7sGalaxyS_Pfi_param_3];
	cvta.to.global.u64 	%rd1, %rd20;
	cvta.to.global.u64 	%rd2, %rd19;
	cvta.to.global.u64 	%rd3, %rd18;
	cvta.to.global.u64 	%rd4, %rd17;
	cvta.to.global.u64 	%rd5, %rd16;
	cvta.to.global.u64 	%rd6, %rd15;
	cvta.to.global.u64 	%rd7, %rd14;
	mov.u32 	%r56, %ctaid.x;
	mov.u32 	%r1, %ntid.x;
	mul.lo.s32 	%r2, %r56, %r1;
	mov.u32 	%r3, %tid.x;
	add.s32 	%r4, %r2, %r3;
	setp.le.s32 	%p1, %r55, %r4;
	@%p1 bra 	$L__BB0_40;
	mul.wide.s32 	%rd21, %r4, 4;
	add.s64 	%rd8, %rd2, %rd21;
	ld.global.f32 	%f1, [%rd8];
	mul.lo.s32 	%r5, %r3, 24;
	mov.u32 	%r57, blockMem;
	add.s32 	%r6, %r57, %r5;
	add.s64 	%rd9, %rd3, %rd21;
	ld.global.f32 	%f2, [%rd9];
	st.shared.v2.f32 	[%r6], {%f1, %f2};
	add.s64 	%rd10, %rd4, %rd21;
	ld.global.f32 	%f3, [%rd10];
	add.s64 	%rd11, %rd5, %rd21;
	ld.global.f32 	%f4, [%rd11];
	st.shared.v2.f32 	[%r6+8], {%f3, %f4};
	add.s64 	%rd12, %rd6, %rd21;
	ld.global.f32 	%f5, [%rd12];
	add.s64 	%rd13, %rd7, %rd21;
	ld.global.f32 	%f6, [%rd13];
	st.shared.v2.f32 	[%r6+16], {%f5, %f6};
	bar.sync 	0;
	setp.gt.s32 	%p2, %r55, 1799;
	@%p2 bra 	$L__BB0_13;
	add.s32 	%r95, %r4, 1;
	setp.ge.s32 	%p21, %r95, %r55;
	mov.f32 	%f465, 0f00000000;
	@%p21 bra 	$L__BB0_12;
	not.b32 	%r85, %r2;
	add.s32 	%r86, %r55, %r85;
	sub.s32 	%r8, %r86, %r3;
	sub.s32 	%r87, %r55, %r4;
	add.s32 	%r88, %r87, -2;
	setp.lt.u32 	%p22, %r88, 3;
	mov.f32 	%f465, 0f00000000;
	@%p22 bra 	$L__BB0_7;
	and.b32  	%r89, %r8, -4;
	neg.s32 	%r91, %r89;
	mov.f32 	%f465, 0f00000000;
	mov.u32 	%r92, %r4;
$L__BB0_5:
	.pragma "nounroll";
	mul.wide.s32 	%rd45, %r95, 4;
	add.s64 	%rd46, %rd2, %rd45;
	add.s64 	%rd47, %rd3, %rd45;
	add.s64 	%rd48, %rd7, %rd45;
	add.s64 	%rd49, %rd4, %rd45;
	add.s64 	%rd50, %rd5, %rd45;
	add.s64 	%rd51, %rd6, %rd45;
	ld.global.f32 	%f294, [%rd46];
	ld.global.f32 	%f295, [%rd47];
	ld.global.f32 	%f296, [%rd49];
	sub.f32 	%f297, %f1, %f294;
	sub.f32 	%f298, %f2, %f295;
	mul.f32 	%f299, %f298, %f298;
	fma.rn.f32 	%f300, %f297, %f297, %f299;
	sub.f32 	%f301, %f3, %f296;
	fma.rn.f32 	%f302, %f301, %f301, %f300;
	ld.global.f32 	%f303, [%rd50];
	ld.global.f32 	%f304, [%rd51];
	ld.global.f32 	%f305, [%rd48];
	sub.f32 	%f306, %f4, %f303;
	sub.f32 	%f307, %f5, %f304;
	mul.f32 	%f308, %f307, %f307;
	fma.rn.f32 	%f309, %f306, %f306, %f308;
	sub.f32 	%f310, %f6, %f305;
	fma.rn.f32 	%f311, %f310, %f310, %f309;
	mul.f32 	%f312, %f302, %f311;
	sqrt.rn.f32 	%f313, %f312;
	add.f32 	%f314, %f313, %f313;
	sub.f32 	%f315, %f302, %f314;
	add.f32 	%f316, %f315, %f311;
	add.f32 	%f317, %f465, %f316;
	ld.global.f32 	%f318, [%rd46+4];
	ld.global.f32 	%f319, [%rd47+4];
	ld.global.f32 	%f320, [%rd49+4];
	sub.f32 	%f321, %f1, %f318;
	sub.f32 	%f322, %f2, %f319;
	mul.f32 	%f323, %f322, %f322;
	fma.rn.f32 	%f324, %f321, %f321, %f323;
	sub.f32 	%f325, %f3, %f320;
	fma.rn.f32 	%f326, %f325, %f325, %f324;
	ld.global.f32 	%f327, [%rd50+4];
	ld.global.f32 	%f328, [%rd51+4];
	ld.global.f32 	%f329, [%rd48+4];
	sub.f32 	%f330, %f4, %f327;
	sub.f32 	%f331, %f5, %f328;
	mul.f32 	%f332, %f331, %f331;
	fma.rn.f32 	%f333, %f330, %f330, %f332;
	sub.f32 	%f334, %f6, %f329;
	fma.rn.f32 	%f335, %f334, %f334, %f333;
	mul.f32 	%f336, %f326, %f335;
	sqrt.rn.f32 	%f337, %f336;
	add.f32 	%f338, %f337, %f337;
	sub.f32 	%f339, %f326, %f338;
	add.f32 	%f340, %f339, %f335;
	add.f32 	%f341, %f317, %f340;
	ld.global.f32 	%f342, [%rd46+8];
	ld.global.f32 	%f343, [%rd47+8];
	ld.global.f32 	%f344, [%rd49+8];
	sub.f32 	%f345, %f1, %f342;
	sub.f32 	%f346, %f2, %f343;
	mul.f32 	%f347, %f346, %f346;
	fma.rn.f32 	%f348, %f345, %f345, %f347;
	sub.f32 	%f349, %f3, %f344;
	fma.rn.f32 	%f350, %f349, %f349, %f348;
	ld.global.f32 	%f351, [%rd50+8];
	ld.global.f32 	%f352, [%rd51+8];
	ld.global.f32 	%f353, [%rd48+8];
	sub.f32 	%f354, %f4, %f351;
	sub.f32 	%f355, %f5, %f352;
	mul.f32 	%f356, %f355, %f355;
	fma.rn.f32 	%f357, %f354, %f354, %f356;
	sub.f32 	%f358, %f6, %f353;
	fma.rn.f32 	%f359, %f358, %f358, %f357;
	mul.f32 	%f360, %f350, %f359;
	sqrt.rn.f32 	%f361, %f360;
	add.f32 	%f362, %f361, %f361;
	sub.f32 	%f363, %f350, %f362;
	add.f32 	%f364, %f363, %f359;
	add.f32 	%f365, %f341, %f364;
	ld.global.f32 	%f366, [%rd46+12];
	ld.global.f32 	%f367, [%rd47+12];
	ld.global.f32 	%f368, [%rd49+12];
	sub.f32 	%f369, %f1, %f366;
	sub.f32 	%f370, %f2, %f367;
	mul.f32 	%f371, %f370, %f370;
	fma.rn.f32 	%f372, %f369, %f369, %f371;
	sub.f32 	%f373, %f3, %f368;
	fma.rn.f32 	%f374, %f373, %f373, %f372;
	ld.global.f32 	%f375, [%rd50+12];
	ld.global.f32 	%f376, [%rd51+12];
	ld.global.f32 	%f377, [%rd48+12];
	sub.f32 	%f378, %f4, %f375;
	sub.f32 	%f379, %f5, %f376;
	mul.f32 	%f380, %f379, %f379;
	fma.rn.f32 	%f381, %f378, %f378, %f380;
	sub.f32 	%f382, %f6, %f377;
	fma.rn.f32 	%f383, %f382, %f382, %f381;
	mul.f32 	%f384, %f374, %f383;
	sqrt.rn.f32 	%f385, %f384;
	add.f32 	%f386, %f385, %f385;
	sub.f32 	%f387, %f374, %f386;
	add.f32 	%f388, %f387, %f383;
	add.f32 	%f465, %f365, %f388;
	add.s32 	%r95, %r95, 4;
	add.s32 	%r92, %r92, 4;
	add.s32 	%r91, %r91, 4;
	setp.ne.s32 	%p23, %r91, 0;
	@%p23 bra 	$L__BB0_5;
	add.s32 	%r95, %r92, 1;
$L__BB0_7:
	and.b32  	%r18, %r8, 3;
	setp.eq.s32 	%p24, %r18, 0;
	@%p24 bra 	$L__BB0_12;
	setp.eq.s32 	%p25, %r18, 1;
	@%p25 bra 	$L__BB0_10;
	mul.wide.s32 	%rd52, %r95, 4;
	add.s64 	%rd53, %rd2, %rd52;
	ld.global.f32 	%f390, [%rd53];
	add.s64 	%rd54, %rd3, %rd52;
	ld.global.f32 	%f391, [%rd54];
	add.s64 	%rd55, %rd4, %rd52;
	ld.global.f32 	%f392, [%rd55];
	sub.f32 	%f393, %f1, %f390;
	sub.f32 	%f394, %f2, %f391;
	mul.f32 	%f395, %f394, %f394;
	fma.rn.f32 	%f396, %f393, %f393, %f395;
	sub.f32 	%f397, %f3, %f392;
	fma.rn.f32 	%f398, %f397, %f397, %f396;
	add.s64 	%rd56, %rd5, %rd52;
	ld.global.f32 	%f399, [%rd56];
	add.s64 	%rd57, %rd6, %rd52;
	ld.global.f32 	%f400, [%rd57];
	add.s64 	%rd58, %rd7, %rd52;
	ld.global.f32 	%f401, [%rd58];
	sub.f32 	%f402, %f4, %f399;
	sub.f32 	%f403, %f5, %f400;
	mul.f32 	%f404, %f403, %f403;
	fma.rn.f32 	%f405, %f402, %f402, %f404;
	sub.f32 	%f406, %f6, %f401;
	fma.rn.f32 	%f407, %f406, %f406, %f405;
	mul.f32 	%f408, %f398, %f407;
	sqrt.rn.f32 	%f409, %f408;
	add.f32 	%f410, %f409, %f409;
	sub.f32 	%f411, %f398, %f410;
	add.f32 	%f412, %f411, %f407;
	add.f32 	%f413, %f465, %f412;
	ld.global.f32 	%f414, [%rd53+4];
	ld.global.f32 	%f415, [%rd54+4];
	ld.global.f32 	%f416, [%rd55+4];
	sub.f32 	%f417, %f1, %f414;
	sub.f32 	%f418, %f2, %f415;
	mul.f32 	%f419, %f418, %f418;
	fma.rn.f32 	%f420, %f417, %f417, %f419;
	sub.f32 	%f421, %f3, %f416;
	fma.rn.f32 	%f422, %f421, %f421, %f420;
	ld.global.f32 	%f423, [%rd56+4];
	ld.global.f32 	%f424, [%rd57+4];
	ld.global.f32 	%f425, [%rd58+4];
	sub.f32 	%f426, %f4, %f423;
	sub.f32 	%f427, %f5, %f424;
	mul.f32 	%f428, %f427, %f427;
	fma.rn.f32 	%f429, %f426, %f426, %f428;
	sub.f32 	%f430, %f6, %f425;
	fma.rn.f32 	%f431, %f430, %f430, %f429;
	mul.f32 	%f432, %f422, %f431;
	sqrt.rn.f32 	%f433, %f432;
	add.f32 	%f434, %f433, %f433;
	sub.f32 	%f435, %f422, %f434;
	add.f32 	%f436, %f435, %f431;
	add.f32 	%f465, %f413, %f436;
	add.s32 	%r95, %r95, 2;
$L__BB0_10:
	and.b32  	%r90, %r8, 1;
	setp.eq.b32 	%p26, %r90, 1;
	not.pred 	%p27, %p26;
	@%p27 bra 	$L__BB0_12;
	mul.wide.s32 	%rd59, %r95, 4;
	add.s64 	%rd60, %rd2, %rd59;
	ld.global.f32 	%f437, [%rd60];
	add.s64 	%rd61, %rd3, %rd59;
	ld.global.f32 	%f438, [%rd61];
	add.s64 	%rd62, %rd4, %rd59;
	ld.global.f32 	%f439, [%rd62];
	sub.f32 	%f440, %f1, %f437;
	sub.f32 	%f441, %f2, %f438;
	mul.f32 	%f442, %f441, %f441;
	fma.rn.f32 	%f443, %f440, %f440, %f442;
	sub.f32 	%f444, %f3, %f439;
	fma.rn.f32 	%f445, %f444, %f444, %f443;
	add.s64 	%rd63, %rd5, %rd59;
	ld.global.f32 	%f446, [%rd63];
	add.s64 	%rd64, %rd6, %rd59;
	ld.global.f32 	%f447, [%rd64];
	add.s64 	%rd65, %rd7, %rd59;
	ld.global.f32 	%f448, [%rd65];
	sub.f32 	%f449, %f4, %f446;
	sub.f32 	%f450, %f5, %f447;
	mul.f32 	%f451, %f450, %f450;
	fma.rn.f32 	%f452, %f449, %f449, %f451;
	sub.f32 	%f453, %f6, %f448;
	fma.rn.f32 	%f454, %f453, %f453, %f452;
	mul.f32 	%f455, %f445, %f454;
	sqrt.rn.f32 	%f456, %f455;
	add.f32 	%f457, %f456, %f456;
	sub.f32 	%f458, %f445, %f457;
	add.f32 	%f459, %f458, %f454;
	add.f32 	%f465, %f465, %f459;
$L__BB0_12:
	mul.wide.s32 	%rd66, %r4, 4;
	add.s64 	%rd67, %rd1, %rd66;
	st.global.f32 	[%rd67], %f465;
	bra.uni 	$L__BB0_40;
$L__BB0_13:
	add.s32 	%r58, %r1, %r4;
	add.s32 	%r59, %r58, -1;
	setp.gt.u32 	%p3, %r59, %r55;
	sub.s32 	%r60, %r55, %r4;
	selp.b32 	%r21, %r60, %r1, %p3;
	add.s32 	%r100, %r3, 1;
	setp.ge.s32 	%p4, %r100, %r21;
	mov.f32 	%f475, 0f00000000;
	@%p4 bra 	$L__BB0_23;
	not.b32 	%r61, %r3;
	add.s32 	%r23, %r21, %r61;
	sub.s32 	%r62, %r21, %r3;
	add.s32 	%r63, %r62, -2;
	setp.lt.u32 	%p5, %r63, 3;
	mov.f32 	%f475, 0f00000000;
	@%p5 bra 	$L__BB0_18;
	and.b32  	%r64, %r23, -4;
	neg.s32 	%r97, %r64;
	mov.u32 	%r65, blockMem;
	add.s32 	%r66, %r5, %r65;
	add.s32 	%r96, %r66, 56;
	mov.f32 	%f475, 0f00000000;
	mov.u32 	%r98, %r3;
$L__BB0_16:
	.pragma "nounroll";
	ld.shared.v2.f32 	{%f36, %f37}, [%r96+-32];
	ld.shared.v2.f32 	{%f38, %f39}, [%r96+-24];
	sub.f32 	%f40, %f1, %f36;
	sub.f32 	%f41, %f2, %f37;
	mul.f32 	%f42, %f41, %f41;
	fma.rn.f32 	%f43, %f40, %f40, %f42;
	sub.f32 	%f44, %f3, %f38;
	fma.rn.f32 	%f45, %f44, %f44, %f43;
	ld.shared.v2.f32 	{%f46, %f47}, [%r96+-16];
	sub.f32 	%f48, %f4, %f39;
	sub.f32 	%f49, %f5, %f46;
	mul.f32 	%f50, %f49, %f49;
	fma.rn.f32 	%f51, %f48, %f48, %f50;
	sub.f32 	%f52, %f6, %f47;
	fma.rn.f32 	%f53, %f52, %f52, %f51;
	mul.f32 	%f54, %f45, %f53;
	sqrt.rn.f32 	%f55, %f54;
	add.f32 	%f56, %f55, %f55;
	sub.f32 	%f57, %f45, %f56;
	add.f32 	%f58, %f57, %f53;
	add.f32 	%f59, %f475, %f58;
	ld.shared.v2.f32 	{%f60, %f61}, [%r96+-8];
	ld.shared.v2.f32 	{%f62, %f63}, [%r96];
	sub.f32 	%f64, %f1, %f60;
	sub.f32 	%f65, %f2, %f61;
	mul.f32 	%f66, %f65, %f65;
	fma.rn.f32 	%f67, %f64, %f64, %f66;
	sub.f32 	%f68, %f3, %f62;
	fma.rn.f32 	%f69, %f68, %f68, %f67;
	ld.shared.v2.f32 	{%f70, %f71}, [%r96+8];
	sub.f32 	%f72, %f4, %f63;
	sub.f32 	%f73, %f5, %f70;
	mul.f32 	%f74, %f73, %f73;
	fma.rn.f32 	%f75, %f72, %f72, %f74;
	sub.f32 	%f76, %f6, %f71;
	fma.rn.f32 	%f77, %f76, %f76, %f75;
	mul.f32 	%f78, %f69, %f77;
	sqrt.rn.f32 	%f79, %f78;
	add.f32 	%f80, %f79, %f79;
	sub.f32 	%f81, %f69, %f80;
	add.f32 	%f82, %f81, %f77;
	add.f32 	%f83, %f59, %f82;
	ld.shared.v2.f32 	{%f84, %f85}, [%r96+16];
	ld.shared.v2.f32 	{%f86, %f87}, [%r96+24];
	sub.f32 	%f88, %f1, %f84;
	sub.f32 	%f89, %f2, %f85;
	mul.f32 	%f90, %f89, %f89;
	fma.rn.f32 	%f91, %f88, %f88, %f90;
	sub.f32 	%f92, %f3, %f86;
	fma.rn.f32 	%f93, %f92, %f92, %f91;
	ld.shared.v2.f32 	{%f94, %f95}, [%r96+32];
	sub.f32 	%f96, %f4, %f87;
	sub.f32 	%f97, %f5, %f94;
	mul.f32 	%f98, %f97, %f97;
	fma.rn.f32 	%f99, %f96, %f96, %f98;
	sub.f32 	%f100, %f6, %f95;
	fma.rn.f32 	%f101, %f100, %f100, %f99;
	mul.f32 	%f102, %f93, %f101;
	sqrt.rn.f32 	%f103, %f102;
	add.f32 	%f104, %f103, %f103;
	sub.f32 	%f105, %f93, %f104;
	add.f32 	%f106, %f105, %f101;
	add.f32 	%f107, %f83, %f106;
	ld.shared.v2.f32 	{%f108, %f109}, [%r96+40];
	ld.shared.v2.f32 	{%f110, %f111}, [%r96+48];
	sub.f32 	%f112, %f1, %f108;
	sub.f32 	%f113, %f2, %f109;
	mul.f32 	%f114, %f113, %f113;
	fma.rn.f32 	%f115, %f112, %f112, %f114;
	sub.f32 	%f116, %f3, %f110;
	fma.rn.f32 	%f117, %f116, %f116, %f115;
	ld.shared.v2.f32 	{%f118, %f119}, [%r96+56];
	sub.f32 	%f120, %f4, %f111;
	sub.f32 	%f121, %f5, %f118;
	mul.f32 	%f122, %f121, %f121;
	fma.rn.f32 	%f123, %f120, %f120, %f122;
	sub.f32 	%f124, %f6, %f119;
	fma.rn.f32 	%f125, %f124, %f124, %f123;
	mul.f32 	%f126, %f117, %f125;
	sqrt.rn.f32 	%f127, %f126;
	add.f32 	%f128, %f127, %f127;
	sub.f32 	%f129, %f117, %f128;
	add.f32 	%f130, %f129, %f125;
	add.f32 	%f475, %f107, %f130;
	add.s32 	%r98, %r98, 4;
	add.s32 	%r97, %r97, 4;
	add.s32 	%r96, %r96, 96;
	setp.ne.s32 	%p6, %r97, 0;
	@%p6 bra 	$L__BB0_16;
	add.s32 	%r100, %r98, 1;
$L__BB0_18:
	and.b32  	%r34, %r23, 3;
	setp.eq.s32 	%p7, %r34, 0;
	@%p7 bra 	$L__BB0_23;
	setp.eq.s32 	%p8, %r34, 1;
	@%p8 bra 	$L__BB0_21;
	mov.u32 	%r67, blockMem;
	mad.lo.s32 	%r68, %r100, 24, %r67;
	ld.shared.v2.f32 	{%f132, %f133}, [%r68];
	ld.shared.v2.f32 	{%f134, %f135}, [%r68+8];
	sub.f32 	%f136, %f1, %f132;
	sub.f32 	%f137, %f2, %f133;
	mul.f32 	%f138, %f137, %f137;
	fma.rn.f32 	%f139, %f136, %f136, %f138;
	sub.f32 	%f140, %f3, %f134;
	fma.rn.f32 	%f141, %f140, %f140, %f139;
	ld.shared.v2.f32 	{%f142, %f143}, [%r68+16];
	sub.f32 	%f144, %f4, %f135;
	sub.f32 	%f145, %f5, %f142;
	mul.f32 	%f146, %f145, %f145;
	fma.rn.f32 	%f147, %f144, %f144, %f146;
	sub.f32 	%f148, %f6, %f143;
	fma.rn.f32 	%f149, %f148, %f148, %f147;
	mul.f32 	%f150, %f141, %f149;
	sqrt.rn.f32 	%f151, %f150;
	add.f32 	%f152, %f151, %f151;
	sub.f32 	%f153, %f141, %f152;
	add.f32 	%f154, %f153, %f149;
	add.f32 	%f155, %f475, %f154;
	ld.shared.v2.f32 	{%f156, %f157}, [%r68+24];
	ld.shared.v2.f32 	{%f158, %f159}, [%r68+32];
	sub.f32 	%f160, %f1, %f156;
	sub.f32 	%f161, %f2, %f157;
	mul.f32 	%f162, %f161, %f161;
	fma.rn.f32 	%f163, %f160, %f160, %f162;
	sub.f32 	%f164, %f3, %f158;
	fma.rn.f32 	%f165, %f164, %f164, %f163;
	ld.shared.v2.f32 	{%f166, %f167}, [%r68+40];
	sub.f32 	%f168, %f4, %f159;
	sub.f32 	%f169, %f5, %f166;
	mul.f32 	%f170, %f169, %f169;
	fma.rn.f32 	%f171, %f168, %f168, %f170;
	sub.f32 	%f172, %f6, %f167;
	fma.rn.f32 	%f173, %f172, %f172, %f171;
	mul.f32 	%f174, %f165, %f173;
	sqrt.rn.f32 	%f175, %f174;
	add.f32 	%f176, %f175, %f175;
	sub.f32 	%f177, %f165, %f176;
	add.f32 	%f178, %f177, %f173;
	add.f32 	%f475, %f155, %f178;
	add.s32 	%r100, %r100, 2;
$L__BB0_21:
	and.b32  	%r69, %r23, 1;
	setp.eq.b32 	%p9, %r69, 1;
	not.pred 	%p10, %p9;
	@%p10 bra 	$L__BB0_23;
	mov.u32 	%r70, blockMem;
	mad.lo.s32 	%r71, %r100, 24, %r70;
	ld.shared.v2.f32 	{%f179, %f180}, [%r71];
	ld.shared.v2.f32 	{%f181, %f182}, [%r71+8];
	sub.f32 	%f183, %f1, %f179;
	sub.f32 	%f184, %f2, %f180;
	mul.f32 	%f185, %f184, %f184;
	fma.rn.f32 	%f186, %f183, %f183, %f185;
	sub.f32 	%f187, %f3, %f181;
	fma.rn.f32 	%f188, %f187, %f187, %f186;
	ld.shared.v2.f32 	{%f189, %f190}, [%r71+16];
	sub.f32 	%f191, %f4, %f182;
	sub.f32 	%f192, %f5, %f189;
	mul.f32 	%f193, %f192, %f192;
	fma.rn.f32 	%f194, %f191, %f191, %f193;
	sub.f32 	%f195, %f6, %f190;
	fma.rn.f32 	%f196, %f195, %f195, %f194;
	mul.f32 	%f197, %f188, %f196;
	sqrt.rn.f32 	%f198, %f197;
	add.f32 	%f199, %f198, %f198;
	sub.f32 	%f200, %f188, %f199;
	add.f32 	%f201, %f200, %f196;
	add.f32 	%f475, %f475, %f201;
$L__BB0_23:
	add.s32 	%r101, %r2, %r1;
	setp.le.s32 	%p11, %r55, %r101;
	@%p11 bra 	$L__BB0_39;
	sub.s32 	%r72, %r55, %r101;
	add.s32 	%r38, %r101, 1;
	and.b32  	%r73, %r72, 1;
	setp.eq.b32 	%p12, %r73, 1;
	not.pred 	%p13, %p12;
	mov.u32 	%r107, %r1;
	@%p13 bra 	$L__BB0_28;
	add.s32 	%r74, %r4, %r1;
	bar.sync 	0;
	setp.ge.s32 	%p14, %r74, %r55;
	@%p14 bra 	$L__BB0_27;
	shl.b32 	%r75, %r1, 2;
	cvt.u64.u32 	%rd22, %r75;
	add.s64 	%rd23, %rd8, %rd22;
	ld.global.f32 	%f203, [%rd23];
	add.s64 	%rd24, %rd9, %rd22;
	ld.global.f32 	%f204, [%rd24];
	st.shared.v2.f32 	[%r6], {%f203, %f204};
	add.s64 	%rd25, %rd10, %rd22;
	ld.global.f32 	%f205, [%rd25];
	add.s64 	%rd26, %rd11, %rd22;
	ld.global.f32 	%f206, [%rd26];
	st.shared.v2.f32 	[%r6+8], {%f205, %f206};
	add.s64 	%rd27, %rd12, %rd22;
	ld.global.f32 	%f207, [%rd27];
	add.s64 	%rd28, %rd13, %rd22;
	ld.global.f32 	%f208, [%rd28];
	st.shared.v2.f32 	[%r6+16], {%f207, %f208};
$L__BB0_27:
	bar.sync 	0;
	ld.shared.v4.f32 	{%f209, %f210, %f211, %f212}, [blockMem];
	sub.f32 	%f213, %f1, %f209;
	sub.f32 	%f214, %f2, %f210;
	mul.f32 	%f215, %f214, %f214;
	fma.rn.f32 	%f216, %f213, %f213, %f215;
	sub.f32 	%f217, %f3, %f211;
	fma.rn.f32 	%f218, %f217, %f217, %f216;
	ld.shared.v2.f32 	{%f219, %f220}, [blockMem+16];
	sub.f32 	%f221, %f4, %f212;
	sub.f32 	%f222, %f5, %f219;
	mul.f32 	%f223, %f222, %f222;
	fma.rn.f32 	%f224, %f221, %f221, %f223;
	sub.f32 	%f225, %f6, %f220;
	fma.rn.f32 	%f226, %f225, %f225, %f224;
	mul.f32 	%f227, %f218, %f226;
	sqrt.rn.f32 	%f228, %f227;
	add.f32 	%f229, %f228, %f228;
	sub.f32 	%f230, %f218, %f229;
	add.f32 	%f231, %f230, %f226;
	add.f32 	%f475, %f475, %f231;
	mov.b32 	%r107, 1;
	mov.u32 	%r101, %r38;
$L__BB0_28:
	setp.eq.s32 	%p15, %r55, %r38;
	@%p15 bra 	$L__BB0_39;
	add.s32 	%r105, %r3, %r101;
	add.s32 	%r104, %r105, 1;
	add.s32 	%r103, %r101, 1;
$L__BB0_30:
	setp.ne.s32 	%p16, %r107, %r1;
	@%p16 bra 	$L__BB0_34;
	bar.sync 	0;
	setp.ge.s32 	%p17, %r105, %r55;
	@%p17 bra 	$L__BB0_33;
	mul.wide.s32 	%rd29, %r105, 4;
	add.s64 	%rd30, %rd2, %rd29;
	ld.global.f32 	%f232, [%rd30];
	add.s64 	%rd31, %rd3, %rd29;
	ld.global.f32 	%f233, [%rd31];
	st.shared.v2.f32 	[%r6], {%f232, %f233};
	add.s64 	%rd32, %rd4, %rd29;
	ld.global.f32 	%f234, [%rd32];
	add.s64 	%rd33, %rd5, %rd29;
	ld.global.f32 	%f235, [%rd33];
	st.shared.v2.f32 	[%r6+8], {%f234, %f235};
	add.s64 	%rd34, %rd6, %rd29;
	ld.global.f32 	%f236, [%rd34];
	add.s64 	%rd35, %rd7, %rd29;
	ld.global.f32 	%f237, [%rd35];
	st.shared.v2.f32 	[%r6+16], {%f236, %f237};
$L__BB0_33:
	bar.sync 	0;
	mov.b32 	%r107, 0;
$L__BB0_34:
	mov.u32 	%r78, blockMem;
	mad.lo.s32 	%r79, %r107, 24, %r78;
	ld.shared.v2.f32 	{%f238, %f239}, [%r79];
	ld.shared.v2.f32 	{%f240, %f241}, [%r79+8];
	sub.f32 	%f242, %f1, %f238;
	sub.f32 	%f243, %f2, %f239;
	mul.f32 	%f244, %f243, %f243;
	fma.rn.f32 	%f245, %f242, %f242, %f244;
	sub.f32 	%f246, %f3, %f240;
	fma.rn.f32 	%f247, %f246, %f246, %f245;
	ld.shared.v2.f32 	{%f248, %f249}, [%r79+16];
	sub.f32 	%f250, %f4, %f241;
	sub.f32 	%f251, %f5, %f248;
	mul.f32 	%f252, %f251, %f251;
	fma.rn.f32 	%f253, %f250, %f250, %f252;
	sub.f32 	%f254, %f6, %f249;
	fma.rn.f32 	%f255, %f254, %f254, %f253;
	mul.f32 	%f256, %f247, %f255;
	sqrt.rn.f32 	%f257, %f256;
	add.f32 	%f258, %f257, %f257;
	sub.f32 	%f259, %f247, %f258;
	add.f32 	%f260, %f259, %f255;
	add.f32 	%f29, %f475, %f260;
	add.s32 	%r108, %r107, 1;
	setp.ne.s32 	%p18, %r108, %r1;
	@%p18 bra 	$L__BB0_38;
	add.s32 	%r80, %r105, 1;
	bar.sync 	0;
	setp.ge.s32 	%p19, %r80, %r55;
	@%p19 bra 	$L__BB0_37;
	mul.wide.s32 	%rd36, %r104, 4;
	add.s64 	%rd37, %rd2, %rd36;
	ld.global.f32 	%f261, [%rd37];
	add.s64 	%rd38, %rd3, %rd36;
	ld.global.f32 	%f262, [%rd38];
	st.shared.v2.f32 	[%r6], {%f261, %f262};
	add.s64 	%rd39, %rd4, %rd36;
	ld.global.f32 	%f263, [%rd39];
	add.s64 	%rd40, %rd5, %rd36;
	ld.global.f32 	%f264, [%rd40];
	st.shared.v2.f32 	[%r6+8], {%f263, %f264};
	add.s64 	%rd41, %rd6, %rd36;
	ld.global.f32 	%f265, [%rd41];
	add.s64 	%rd42, %rd7, %rd36;
	ld.global.f32 	%f266, [%rd42];
	st.shared.v2.f32 	[%r6+16], {%f265, %f266};
$L__BB0_37:
	bar.sync 	0;
	mov.b32 	%r108, 0;
$L__BB0_38:
	mad.lo.s32 	%r83, %r108, 24, %r78;
	ld.shared.v2.f32 	{%f267, %f268}, [%r83];
	ld.shared.v2.f32 	{%f269, %f270}, [%r83+8];
	sub.f32 	%f271, %f1, %f267;
	sub.f32 	%f272, %f2, %f268;
	mul.f32 	%f273, %f272, %f272;
	fma.rn.f32 	%f274, %f271, %f271, %f273;
	sub.f32 	%f275, %f3, %f269;
	fma.rn.f32 	%f276, %f275, %f275, %f274;
	ld.shared.v2.f32 	{%f277, %f278}, [%r83+16];
	sub.f32 	%f279, %f4, %f270;
	sub.f32 	%f280, %f5, %f277;
	mul.f32 	%f281, %f280, %f280;
	fma.rn.f32 	%f282, %f279, %f279, %f281;
	sub.f32 	%f283, %f6, %f278;
	fma.rn.f32 	%f284, %f283, %f283, %f282;
	mul.f32 	%f285, %f276, %f284;
	sqrt.rn.f32 	%f286, %f285;
	add.f32 	%f287, %f286, %f286;
	sub.f32 	%f288, %f276, %f287;
	add.f32 	%f289, %f288, %f284;
	add.f32 	%f475, %f29, %f289;
	add.s32 	%r107, %r108, 1;
	add.s32 	%r105, %r105, 2;
	add.s32 	%r104, %r104, 2;
	add.s32 	%r54, %r103, 2;
	add.s32 	%r84, %r103, 1;
	setp.lt.s32 	%p20, %r84, %r55;
	mov.u32 	%r103, %r54;
	@%p20 bra 	$L__BB0_30;
$L__BB0_39:
	mul.wide.s32 	%rd43, %r4, 4;
	add.s64 	%rd44, %rd1, %rd43;
	st.global.f32 	[%rd44], %f475;
$L__BB0_40:
	ret;

}


// ===== COMPILED SASS (sm_100) =====

	.target	sm_100

	.elftype	@"ET_EXEC"


//--------------------- .note.nv.tkinfo           --------------------------
	.section	.note.nv.tkinfo,"",@"SHT_NOTE"
	.sectionflags	@"SHF_NOTE_NV_TKINFO"
	.tkinfo
        /*0018*/ 	.word	0x00000002
        /*0030*/ 	.string	""
        /*0030*/ 	.string	"ptxas"
        /*0030*/ 	.string	"Cuda compilation tools, release 13.0, V13.0.88"
        /*0030*/ 	.string	"Build cuda_13.0.r13.0/compiler.36424714_0"
        /*0030*/ 	.string	"-arch sm_100 -m 64 "



//--------------------- .note.nv.cuinfo           --------------------------
	.section	.note.nv.cuinfo,"",@"SHT_NOTE"
	.sectionflags	@"SHF_NOTE_NV_CUINFO"
        /*0018*/ 	.short	0x0002
        /*001a*/ 	.short	0x0064
        /*001c*/ 	.short	0x0082
	.zero		2


//--------------------- .nv.info                  --------------------------
	.section	.nv.info,"",@"SHT_CUDA_INFO"
	.align	4


	//----- nvinfo : EIATTR_REGCOUNT
	.align		4
        /*0000*/ 	.byte	0x04, 0x2f
        /*0002*/ 	.short	(.L_1 - .L_0)
	.align		4
.L_0:
        /*0004*/ 	.word	index@(_Z9kernelGPU7sGalaxyS_Pfi)
        /*0008*/ 	.word	0x00000028


	//----- nvinfo : EIATTR_FRAME_SIZE
	.align		4
.L_1:
        /*000c*/ 	.byte	0x04, 0x11
        /*000e*/ 	.short	(.L_3 - .L_2)
	.align		4
.L_2:
        /*0010*/ 	.word	index@($__internal_0_$__cuda_sm20_sqrt_rn_f32_slowpath)
        /*0014*/ 	.word	0x00000000


	//----- nvinfo : EIATTR_FRAME_SIZE
	.align		4
.L_3:
        /*0018*/ 	.byte	0x04, 0x11
        /*001a*/ 	.short	(.L_5 - .L_4)
	.align		4
.L_4:
        /*001c*/ 	.word	index@(_Z9kernelGPU7sGalaxyS_Pfi)
        /*0020*/ 	.word	0x00000000


	//----- nvinfo : EIATTR_MIN_STACK_SIZE
	.align		4
.L_5:
        /*0024*/ 	.byte	0x04, 0x12
        /*0026*/ 	.short	(.L_7 - .L_6)
	.align		4
.L_6:
        /*0028*/ 	.word	index@(_Z9kernelGPU7sGalaxyS_Pfi)
        /*002c*/ 	.word	0x00000000
.L_7:


//--------------------- .nv.compat                --------------------------
	.section	.nv.compat,"",@"SHT_CUDA_COMPAT_INFO"
	.align	4
        /*0000*/ 	.byte	0x02, 0x09, 0x00, 0x00, 0x02, 0x02, 0x01, 0x00, 0x02, 0x05, 0x05, 0x00, 0x03, 0x07, 0x01, 0x01
        /*0010*/ 	.byte	0x02, 0x03, 0x00, 0x00, 0x02, 0x06, 0x01, 0x00, 0x04, 0x0b, 0x08, 0x00, 0x01, 0x00, 0x00, 0x00
        /*0020*/ 	.byte	0x00, 0x00, 0x00, 0x00


//--------------------- .nv.info._Z9kernelGPU7sGalaxyS_Pfi --------------------------
	.section	.nv.info._Z9kernelGPU7sGalaxyS_Pfi,"",@"SHT_CUDA_INFO"
	.sectionflags	@""
	.align	4


	//----- nvinfo : EIATTR_CUDA_API_VERSION
	.align		4
        /*0000*/ 	.byte	0x04, 0x37
        /*0002*/ 	.short	(.L_9 - .L_8)
.L_8:
        /*0004*/ 	.word	0x00000082


	//----- nvinfo : EIATTR_KPARAM_INFO
	.align		4
.L_9:
        /*0008*/ 	.byte	0x04, 0x17
        /*000a*/ 	.short	(.L_11 - .L_10)
.L_10:
        /*000c*/ 	.word	0x00000000
        /*0010*/ 	.short	0x0003
        /*0012*/ 	.short	0x0038
        /*0014*/ 	.byte	0x00, 0xf0, 0x11, 0x00


	//----- nvinfo : EIATTR_KPARAM_INFO
	.align		4
.L_11:
        /*0018*/ 	.byte	0x04, 0x17
        /*001a*/ 	.short	(.L_13 - .L_12)
.L_12:
        /*001c*/ 	.word	0x00000000
        /*0020*/ 	.short	0x0002
        /*0022*/ 	.short	0x0030
        /*0024*/ 	.byte	0x00, 0xf5, 0x21, 0x00


	//----- nvinfo : EIATTR_KPARAM_INFO
	.align		4
.L_13:
        /*0028*/ 	.byte	0x04, 0x17
        /*002a*/ 	.short	(.L_15 - .L_14)
.L_14:
        /*002c*/ 	.word	0x00000000
        /*0030*/ 	.short	0x0001
        /*0032*/ 	.short	0x0018
        /*0034*/ 	.byte	0x00, 0xf0, 0x61, 0x00


	//----- nvinfo : EIATTR_KPARAM_INFO
	.align		4
.L_15:
        /*0038*/ 	.byte	0x04, 0x17
        /*003a*/ 	.short	(.L_17 - .L_16)
.L_16:
        /*003c*/ 	.word	0x00000000
        /*0040*/ 	.short	0x0000
        /*0042*/ 	.short	0x0000
        /*0044*/ 	.byte	0x00, 0xf0, 0x61, 0x00


	//----- nvinfo : EIATTR_SPARSE_MMA_MASK
	.align		4
.L_17:
        /*0048*/ 	.byte	0x03, 0x50
        /*004a*/ 	.short	0x0000


	//----- nvinfo : EIATTR_MAXREG_COUNT
	.align		4
        /*004c*/ 	.byte	0x03, 0x1b
        /*004e*/ 	.short	0x00ff


	//----- nvinfo : EIATTR_NUM_BARRIERS
	.align		4
        /*0050*/ 	.byte	0x02, 0x4c
        /*0052*/ 	.byte	0x01
	.zero		1


	//----- nvinfo : EIATTR_MERCURY_ISA_VERSION
	.align		4
        /*0054*/ 	.byte	0x03, 0x5f
        /*0056*/ 	.short	0x0101


	//----- nvinfo : EIATTR_VRC_CTA_INIT_COUNT
	.align		4
        /*0058*/ 	.byte	0x02, 0x4a
	.zero		1
	.zero		1


	//----- nvinfo : EIATTR_EXIT_INSTR_OFFSETS
	.align		4
        /*005c*/ 	.byte	0x04, 0x1c
        /*005e*/ 	.short	(.L_19 - .L_18)


	//   ....[0]....
.L_18:
        /*0060*/ 	.word	0x00000080


	//   ....[1]....
        /*0064*/ 	.word	0x000016e0


	//   ....[2]....
        /*0068*/ 	.word	0x00003690


	//----- nvinfo : EIATTR_CRS_STACK_SIZE
	.align		4
.L_19:
        /*006c*/ 	.byte	0x04, 0x1e
        /*006e*/ 	.short	(.L_21 - .L_20)
.L_20:
        /*0070*/ 	.word	0x00000000


	//----- nvinfo : EIATTR_CBANK_PARAM_SIZE
	.align		4
.L_21:
        /*0074*/ 	.byte	0x03, 0x19
        /*0076*/ 	.short	0x003c


	//----- nvinfo : EIATTR_PARAM_CBANK
	.align		4
        /*0078*/ 	.byte	0x04, 0x0a
        /*007a*/ 	.short	(.L_23 - .L_22)
	.align		4
.L_22:
        /*007c*/ 	.word	index@(.nv.constant0._Z9kernelGPU7sGalaxyS_Pfi)
        /*0080*/ 	.short	0x0380
        /*0082*/ 	.short	0x003c


	//----- nvinfo : EIATTR_SW_WAR
	.align		4
.L_23:
        /*0084*/ 	.byte	0x04, 0x36
        /*0086*/ 	.short	(.L_25 - .L_24)
.L_24:
        /*0088*/ 	.word	0x00000008
.L_25:


//--------------------- .nv.callgraph             --------------------------
	.section	.nv.callgraph,"",@"SHT_CUDA_CALLGRAPH"
	.align	4
	.sectionentsize	8
	.align		4
        /*0000*/ 	.word	0x00000000
	.align		4
        /*0004*/ 	.word	0xffffffff
	.align		4
        /*0008*/ 	.word	0x00000000
	.align		4
        /*000c*/ 	.word	0xfffffffe
	.align		4
        /*0010*/ 	.word	0x00000000
	.align		4
        /*0014*/ 	.word	0xfffffffd
	.align		4
        /*0018*/ 	.word	0x00000000
	.align		4
        /*001c*/ 	.word	0xfffffffc


//--------------------- .text._Z9kernelGPU7sGalaxyS_Pfi --------------------------
	.section	.text._Z9kernelGPU7sGalaxyS_Pfi,"ax",@progbits
	.align	128
        .global         _Z9kernelGPU7sGalaxyS_Pfi
        .type           _Z9kernelGPU7sGalaxyS_Pfi,@function
        .size           _Z9kernelGPU7sGalaxyS_Pfi,(.L_x_81 - _Z9kernelGPU7sGalaxyS_Pfi)
        .other          _Z9kernelGPU7sGalaxyS_Pfi,@"STO_CUDA_ENTRY STV_DEFAULT"
_Z9kernelGPU7sGalaxyS_Pfi:
.text._Z9kernelGPU7sGalaxyS_Pfi:
[----:B------:R-:W-:Y:S01]  /*0000*/  LDC R1, c[0x0][0x37c] ;  /* 0x0000df00ff017b82 */ /* 0x000fe20000000800 */
[----:B------:R-:W0:Y:S07]  /*0010*/  S2R R5, SR_TID.X ;  /* 0x0000000000057919 */ /* 0x000e2e0000002100 */
[----:B------:R-:W1:Y:S08]  /*0020*/  S2UR UR4, SR_CTAID.X ;  /* 0x00000000000479c3 */ /* 0x000e700000002500 */
[----:B------:R-:W1:Y:S08]  /*0030*/  LDC R4, c[0x0][0x360] ;  /* 0x0000d800ff047b82 */ /* 0x000e700000000800 */
[----:B------:R-:W2:Y:S01]  /*0040*/  LDC R8, c[0x0][0x3b8] ;  /* 0x0000ee00ff087b82 */ /* 0x000ea20000000800 */
[----:B-1----:R-:W-:-:S05]  /*0050*/  IMAD R6, R4, UR4, RZ ;  /* 0x0000000404067c24 */ /* 0x002fca000f8e02ff */
[----:B0-----:R-:W-:-:S04]  /*0060*/  IADD3 R3, PT, PT, R6, R5, RZ ;  /* 0x0000000506037210 */ /* 0x001fc80007ffe0ff */
[----:B--2---:R-:W-:-:S13]  /*0070*/  ISETP.GE.AND P0, PT, R3, R8, PT ;  /* 0x000000080300720c */ /* 0x004fda0003f06270 */
[----:B------:R-:W-:Y:S05]  /*0080*/  @P0 EXIT ;  /* 0x000000000000094d */ /* 0x000fea0003800000 */
[----:B------:R-:W0:Y:S01]  /*0090*/  LDC.64 R34, c[0x0][0x380] ;  /* 0x0000e000ff227b82 */ /* 0x000e220000000a00 */
[----:B------:R-:W1:Y:S07]  /*00a0*/  LDCU.64 UR6, c[0x0][0x358] ;  /* 0x00006b00ff0677ac */ /* 0x000e6e0008000a00 */
[----:B------:R-:W2:Y:S08]  /*00b0*/  LDC.64 R32, c[0x0][0x388] ;  /* 0x0000e200ff207b82 */ /* 0x000eb00000000a00 */
[----:B------:R-:W3:Y:S08]  /*00c0*/  LDC.64 R22, c[0x0][0x390] ;  /* 0x0000e400ff167b82 */ /* 0x000ef00000000a00 */
[----:B------:R-:W4:Y:S01]  /*00d0*/  LDC.64 R20, c[0x0][0x398] ;  /* 0x0000e600ff147b82 */ /* 0x000f220000000a00 */
[----:B0-----:R-:W-:-:S05]  /*00e0*/  IMAD.WIDE R34, R3, 0x4, R34 ;  /* 0x0000000403227825 */ /* 0x001fca00078e0222 */
[----:B-1----:R-:W5:Y:S02]  /*00f0*/  LDG.E R10, desc[UR6][R34.64] ;  /* 0x00000006220a7981 */ /* 0x002f64000c1e1900 */
[----:B------:R-:W0:Y:S01]  /*0100*/  LDC.64 R18, c[0x0][0x3a0] ;  /* 0x0000e800ff127b82 */ /* 0x000e220000000a00 */
[----:B--2---:R-:W-:-:S05]  /*0110*/  IMAD.WIDE R32, R3, 0x4, R32 ;  /* 0x0000000403207825 */ /* 0x004fca00078e0220 */
[----:B------:R-:W5:Y:S02]  /*0120*/  LDG.E R11, desc[UR6][R32.64] ;  /* 0x00000006200b7981 */ /* 0x000f64000c1e1900 */
[----:B------:R-:W1:Y:S01]  /*0130*/  LDC.64 R16, c[0x0][0x3a8] ;  /* 0x0000ea00ff107b82 */ /* 0x000e620000000a00 */
[----:B---3--:R-:W-:-:S05]  /*0140*/  IMAD.WIDE R22, R3, 0x4, R22 ;  /* 0x0000000403167825 */ /* 0x008fca00078e0216 */
[----:B------:R-:W2:Y:S01]  /*0150*/  LDG.E R12, desc[UR6][R22.64] ;  /* 0x00000006160c7981 */ /* 0x000ea2000c1e1900 */
[----:B----4-:R-:W-:-:S05]  /*0160*/  IMAD.WIDE R20, R3, 0x4, R20 ;  /* 0x0000000403147825 */ /* 0x010fca00078e0214 */
[----:B------:R-:W2:Y:S01]  /*0170*/  LDG.E R13, desc[UR6][R20.64] ;  /* 0x00000006140d7981 */ /* 0x000ea2000c1e1900 */
[----:B0-----:R-:W-:-:S05]  /*0180*/  IMAD.WIDE R18, R3, 0x4, R18 ;  /* 0x0000000403127825 */ /* 0x001fca00078e0212 */
[----:B------:R-:W3:Y:S01]  /*0190*/  LDG.E R14, desc[UR6][R18.64] ;  /* 0x00000006120e7981 */ /* 0x000ee2000c1e1900 */
[----:B-1----:R-:W-:-:S05]  /*01a0*/  IMAD.WIDE R16, R3, 0x4, R16 ;  /* 0x0000000403107825 */ /* 0x002fca00078e0210 */
[----:B------:R-:W3:Y:S01]  /*01b0*/  LDG.E R15, desc[UR6][R16.64] ;  /* 0x00000006100f7981 */ /* 0x000ee2000c1e1900 */
[----:B------:R-:W0:Y:S01]  /*01c0*/  S2R R7, SR_CgaCtaId ;  /* 0x0000000000077919 */ /* 0x000e220000008800 */
[----:B------:R-:W-:Y:S02]  /*01d0*/  MOV R0, 0x400 ;  /* 0x0000040000007802 */ /* 0x000fe40000000f00 */
[----:B------:R-:W-:Y:S02]  /*01e0*/  ISETP.GT.AND P0, PT, R8, 0x707, PT ;  /* 0x000007070800780c */ /* 0x000fe40003f04270 */
[----:B0-----:R-:W-:-:S05]  /*01f0*/  LEA R0, R7, R0, 0x18 ;  /* 0x0000000007007211 */ /* 0x001fca00078ec0ff */
[----:B------:R-:W-:-:S05]  /*0200*/  IMAD R2, R5, 0x18, R0 ;  /* 0x0000001805027824 */ /* 0x000fca00078e0200 */
[----:B-----5:R0:W-:Y:S04]  /*0210*/  STS.64 [R2], R10 ;  /* 0x0000000a02007388 */ /* 0x0201e80000000a00 */
[----:B--2---:R0:W-:Y:S04]  /*0220*/  STS.64 [R2+0x8], R12 ;  /* 0x0000080c02007388 */ /* 0x0041e80000000a00 */
[----:B---3--:R0:W-:Y:S01]  /*0230*/  STS.64 [R2+0x10], R14 ;  /* 0x0000100e02007388 */ /* 0x0081e20000000a00 */
[----:B------:R-:W-:Y:S06]  /*0240*/  BAR.SYNC.DEFER_BLOCKING 0x0 ;  /* 0x0000000000007b1d */ /* 0x000fec0000010000 */
[----:B------:R-:W-:Y:S05]  /*0250*/  @P0 BRA `(.L_x_0) ;  /* 0x0000001400240947 */ /* 0x000fea0003800000 */
[----:B0-----:R-:W-:Y:S01]  /*0260*/  IADD3 R2, PT, PT, R3, 0x1, RZ ;  /* 0x0000000103027810 */ /* 0x001fe20007ffe0ff */
[----:B------:R-:W-:Y:S01]  /*0270*/  BSSY.RECONVERGENT B0, `(.L_x_1) ;  /* 0x0000143000007945 */ /* 0x000fe20003800200 */
[----:B------:R-:W-:Y:S02]  /*0280*/  HFMA2 R0, -RZ, RZ, 0, 0 ;  /* 0x00000000ff007431 */ /* 0x000fe400000001ff */
[----:B------:R-:W-:-:S13]  /*0290*/  ISETP.GE.AND P0, PT, R2, R8, PT ;  /* 0x000000080200720c */ /* 0x000fda0003f06270 */
[----:B------:R-:W-:Y:S05]  /*02a0*/  @P0 BRA `(.L_x_2) ;  /* 0x0000001000fc0947 */ /* 0x000fea0003800000 */
[----:B------:R-:W-:Y:S01]  /*02b0*/  IADD3 R0, PT, PT, -R3, -0x2, R8 ;  /* 0xfffffffe03007810 */ /* 0x000fe20007ffe108 */
[----:B------:R-:W-:Y:S01]  /*02c0*/  BSSY.RECONVERGENT B1, `(.L_x_3) ;  /* 0x00000ae000017945 */ /* 0x000fe20003800200 */
[----:B------:R-:W-:Y:S02]  /*02d0*/  LOP3.LUT R22, RZ, R6, RZ, 0x33, !PT ;  /* 0x00000006ff167212 */ /* 0x000fe400078e33ff */
[----:B------:R-:W-:Y:S02]  /*02e0*/  ISETP.GE.U32.AND P0, PT, R0, 0x3, PT ;  /* 0x000000030000780c */ /* 0x000fe40003f06070 */
[----:B------:R-:W-:Y:S02]  /*02f0*/  IADD3 R22, PT, PT, -R5, R8, R22 ;  /* 0x0000000805167210 */ /* 0x000fe40007ffe116 */
[----:B------:R-:W-:-:S09]  /*0300*/  MOV R0, RZ ;  /* 0x000000ff00007202 */ /* 0x000fd20000000f00 */
[----:B------:R-:W-:Y:S05]  /*0310*/  @!P0 BRA `(.L_x_4) ;  /* 0x0000000800a08947 */ /* 0x000fea0003800000 */
[----:B------:R-:W-:Y:S01]  /*0320*/  LOP3.LUT R20, R22, 0xfffffffc, RZ, 0xc0, !PT ;  /* 0xfffffffc16147812 */ /* 0x000fe200078ec0ff */
[----:B------:R-:W-:Y:S01]  /*0330*/  BSSY.RECONVERGENT B2, `(.L_x_5) ;  /* 0x00000a5000027945 */ /* 0x000fe20003800200 */
[----:B------:R-:W-:Y:S02]  /*0340*/  MOV R0, RZ ;  /* 0x000000ff00007202 */ /* 0x000fe40000000f00 */
[----:B------:R-:W-:Y:S02]  /*0350*/  MOV R21, R3 ;  /* 0x0000000300157202 */ /* 0x000fe40000000f00 */
[----:B------:R-:W-:-:S07]  /*0360*/  IADD3 R20, PT, PT, -R20, RZ, RZ ;  /* 0x000000ff14147210 */ /* 0x000fce0007ffe1ff */
.L_x_18:
[----:B------:R-:W0:Y:S08]  /*0370*/  LDC.64 R30, c[0x0][0x388] ;  /* 0x0000e200ff1e7b82 */ /* 0x000e300000000a00 */
[----:B------:R-:W1:Y:S08]  /*0380*/  LDC.64 R6, c[0x0][0x3a0] ;  /* 0x0000e800ff067b82 */ /* 0x000e700000000a00 */
[----:B------:R-:W2:Y:S08]  /*0390*/  LDC.64 R32, c[0x0][0x380] ;  /* 0x0000e000ff207b82 */ /* 0x000eb00000000a00 */
[----:B------:R-:W3:Y:S01]  /*03a0*/  LDC.64 R4, c[0x0][0x398] ;  /* 0x0000e600ff047b82 */ /* 0x000ee20000000a00 */
[----:B0-----:R-:W-:-:S05]  /*03b0*/  IMAD.WIDE R30, R2, 0x4, R30 ;  /* 0x00000004021e7825 */ /* 0x001fca00078e021e */
[----:B------:R-:W4:Y:S02]  /*03c0*/  LDG.E R24, desc[UR6][R30.64] ;  /* 0x000000061e187981 */ /* 0x000f24000c1e1900 */
[----:B------:R-:W0:Y:S01]  /*03d0*/  LDC.64 R8, c[0x0][0x390] ;  /* 0x0000e400ff087b82 */ /* 0x000e220000000a00 */
[----:B-1----:R-:W-:-:S05]  /*03e0*/  IMAD.WIDE R6, R2, 0x4, R6 ;  /* 0x0000000402067825 */ /* 0x002fca00078e0206 */
[----:B------:R-:W5:Y:S02]  /*03f0*/  LDG.E R25, desc[UR6][R6.64] ;  /* 0x0000000606197981 */ /* 0x000f64000c1e1900 */
[----:B------:R-:W1:Y:S01]  /*0400*/  LDC.64 R16, c[0x0][0x3a8] ;  /* 0x0000ea00ff107b82 */ /* 0x000e620000000a00 */
[----:B--2---:R-:W-:-:S05]  /*0410*/  IMAD.WIDE R32, R2, 0x4, R32 ;  /* 0x0000000402207825 */ /* 0x004fca00078e0220 */
[----:B------:R-:W2:Y:S01]  /*0420*/  LDG.E R23, desc[UR6][R32.64] ;  /* 0x0000000620177981 */ /* 0x000ea2000c1e1900 */
[----:B---3--:R-:W-:-:S05]  /*0430*/  IMAD.WIDE R4, R2, 0x4, R4 ;  /* 0x0000000402047825 */ /* 0x008fca00078e0204 */
[----:B------:R-:W3:Y:S01]  /*0440*/  LDG.E R26, desc[UR6][R4.64] ;  /* 0x00000006041a7981 */ /* 0x000ee2000c1e1900 */
[----:B0-----:R-:W-:-:S05]  /*0450*/  IMAD.WIDE R8, R2, 0x4, R8 ;  /* 0x0000000402087825 */ /* 0x001fca00078e0208 */
[----:B------:R-:W3:Y:S01]  /*0460*/  LDG.E R19, desc[UR6][R8.64] ;  /* 0x0000000608137981 */ /* 0x000ee2000c1e1900 */
[----:B-1----:R-:W-:-:S05]  /*0470*/  IMAD.WIDE R16, R2, 0x4, R16 ;  /* 0x0000000402107825 */ /* 0x002fca00078e0210 */
[----:B------:R-:W3:Y:S01]  /*0480*/  LDG.E R18, desc[UR6][R16.64] ;  /* 0x0000000610127981 */ /* 0x000ee2000c1e1900 */
[----:B------:R-:W-:Y:S01]  /*0490*/  BSSY.RECONVERGENT B3, `(.L_x_6) ;  /* 0x0000019000037945 */ /* 0x000fe20003800200 */
[----:B----4-:R-:W-:-:S04]  /*04a0*/  FADD R24, R11, -R24 ;  /* 0x800000180b187221 */ /* 0x010fc80000000000 */
[----:B------:R-:W-:Y:S01]  /*04b0*/  FMUL R24, R24, R24 ;  /* 0x0000001818187220 */ /* 0x000fe20000400000 */
[----:B-----5:R-:W-:-:S04]  /*04c0*/  FADD R25, R14, -R25 ;  /* 0x800000190e197221 */ /* 0x020fc80000000000 */
[----:B------:R-:W-:Y:S01]  /*04d0*/  FMUL R25, R25, R25 ;  /* 0x0000001919197220 */ /* 0x000fe20000400000 */
[----:B--2---:R-:W-:-:S04]  /*04e0*/  FADD R23, R10, -R23 ;  /* 0x800000170a177221 */ /* 0x004fc80000000000 */
[----:B------:R-:W-:Y:S01]  /*04f0*/  FFMA R23, R23, R23, R24 ;  /* 0x0000001717177223 */ /* 0x000fe20000000018 */
[----:B---3--:R-:W-:-:S04]  /*0500*/  FADD R26, R13, -R26 ;  /* 0x8000001a0d1a7221 */ /* 0x008fc80000000000 */
[----:B------:R-:W-:Y:S01]  /*0510*/  FFMA R25, R26, R26, R25 ;  /* 0x0000001a1a197223 */ /* 0x000fe20000000019 */
[----:B------:R-:W-:-:S04]  /*0520*/  FADD R24, R12, -R19 ;  /* 0x800000130c187221 */ /* 0x000fc80000000000 */
[----:B------:R-:W-:Y:S01]  /*0530*/  FFMA R23, R24, R24, R23 ;  /* 0x0000001818177223 */ /* 0x000fe20000000017 */
[----:B------:R-:W-:-:S04]  /*0540*/  FADD R18, R15, -R18 ;  /* 0x800000120f127221 */ /* 0x000fc80000000000 */
[----:B------:R-:W-:-:S04]  /*0550*/  FFMA R28, R18, R18, R25 ;  /* 0x00000012121c7223 */ /* 0x000fc80000000019 */
[----:B------:R-:W-:-:S05]  /*0560*/  FMUL R25, R23, R28 ;  /* 0x0000001c17197220 */ /* 0x000fca0000400000 */
[----:B------:R-:W-:Y:S01]  /*0570*/  IADD3 R19, PT, PT, R25, -0xd000000, RZ ;  /* 0xf300000019137810 */ /* 0x000fe20007ffe0ff */
[----:B------:R0:W1:Y:S03]  /*0580*/  MUFU.RSQ R18, R25 ;  /* 0x0000001900127308 */ /* 0x0000660000001400 */
[----:B------:R-:W-:-:S13]  /*0590*/  ISETP.GT.U32.AND P0, PT, R19, 0x727fffff, PT ;  /* 0x727fffff1300780c */ /* 0x000fda0003f04070 */
[----:B0-----:R-:W-:Y:S05]  /*05a0*/  @!P0 BRA `(.L_x_7) ;  /* 0x00000000000c8947 */ /* 0x001fea0003800000 */
[----:B------:R-:W-:-:S07]  /*05b0*/  MOV R24, 0x5d0 ;  /* 0x000005d000187802 */ /* 0x000fce0000000f00 */
[----:B-1----:R-:W-:Y:S05]  /*05c0*/  CALL.REL.NOINC `($__internal_0_$__cuda_sm20_sqrt_rn_f32_slowpath) ;  /* 0x0000003000347944 */ /* 0x002fea0003c00000 */
[----:B------:R-:W-:Y:S05]  /*05d0*/  BRA `(.L_x_8) ;  /* 0x0000000000107947 */ /* 0x000fea0003800000 */
.L_x_7:
[----:B-1----:R-:W-:Y:S01]  /*05e0*/  FMUL.FTZ R27, R25, R18 ;  /* 0x00000012191b7220 */ /* 0x002fe20000410000 */
[----:B------:R-:W-:-:S03]  /*05f0*/  FMUL.FTZ R19, R18, 0.5 ;  /* 0x3f00000012137820 */ /* 0x000fc60000410000 */
[----:B------:R-:W-:-:S04]  /*0600*/  FFMA R18, -R27, R27, R25 ;  /* 0x0000001b1b127223 */ /* 0x000fc80000000119 */
[----:B------:R-:W-:-:S07]  /*0610*/  FFMA R27, R18, R19, R27 ;  /* 0x00000013121b7223 */ /* 0x000fce000000001b */
.L_x_8:
[----:B------:R-:W-:Y:S05]  /*0620*/  BSYNC.RECONVERGENT B3 ;  /* 0x0000000000037941 */ /* 0x000fea0003800200 */
.L_x_6:
[----:B------:R-:W2:Y:S04]  /*0630*/  LDG.E R24, desc[UR6][R30.64+0x4] ;  /* 0x000004061e187981 */ /* 0x000ea8000c1e1900 */
[----:B------:R-:W3:Y:S04]  /*0640*/  LDG.E R29, desc[UR6][R6.64+0x4] ;  /* 0x00000406061d7981 */ /* 0x000ee8000c1e1900 */
[----:B------:R-:W4:Y:S04]  /*0650*/  LDG.E R25, desc[UR6][R32.64+0x4] ;  /* 0x0000040620197981 */ /* 0x000f28000c1e1900 */
[----:B------:R-:W5:Y:S04]  /*0660*/  LDG.E R26, desc[UR6][R4.64+0x4] ;  /* 0x00000406041a7981 */ /* 0x000f68000c1e1900 */
[----:B------:R-:W5:Y:S04]  /*0670*/  LDG.E R19, desc[UR6][R8.64+0x4] ;  /* 0x0000040608137981 */ /* 0x000f68000c1e1900 */
[----:B------:R-:W5:Y:S01]  /*0680*/  LDG.E R18, desc[UR6][R16.64+0x4] ;  /* 0x0000040610127981 */ /* 0x000f62000c1e1900 */
[----:B------:R-:W-:Y:S01]  /*0690*/  BSSY.RECONVERGENT B3, `(.L_x_9) ;  /* 0x000001d000037945 */ /* 0x000fe20003800200 */
[----:B--2---:R-:W-:Y:S01]  /*06a0*/  FADD R24, R11, -R24 ;  /* 0x800000180b187221 */ /* 0x004fe20000000000 */
[----:B---3--:R-:W-:-:S03]  /*06b0*/  FADD R29, R14, -R29 ;  /* 0x8000001d0e1d7221 */ /* 0x008fc60000000000 */
[----:B------:R-:W-:Y:S01]  /*06c0*/  FMUL R24, R24, R24 ;  /* 0x0000001818187220 */ /* 0x000fe20000400000 */
[----:B----4-:R-:W-:Y:S01]  /*06d0*/  FADD R25, R10, -R25 ;  /* 0x800000190a197221 */ /* 0x010fe20000000000 */
[----:B------:R-:W-:Y:S01]  /*06e0*/  FMUL R29, R29, R29 ;  /* 0x0000001d1d1d7220 */ /* 0x000fe20000400000 */
[----:B-----5:R-:W-:Y:S02]  /*06f0*/  FADD R26, R13, -R26 ;  /* 0x8000001a0d1a7221 */ /* 0x020fe40000000000 */
[----:B------:R-:W-:Y:S02]  /*0700*/  FFMA R24, R25, R25, R24 ;  /* 0x0000001919187223 */ /* 0x000fe40000000018 */
[----:B------:R-:W-:Y:S01]  /*0710*/  FFMA R29, R26, R26, R29 ;  /* 0x0000001a1a1d7223 */ /* 0x000fe2000000001d */
[----:B------:R-:W-:Y:S01]  /*0720*/  FADD R19, R12, -R19 ;  /* 0x800000130c137221 */ /* 0x000fe20000000000 */
[----:B------:R-:W-:-:S03]  /*0730*/  FADD R18, R15, -R18 ;  /* 0x800000120f127221 */ /* 0x000fc60000000000 */
[----:B------:R-:W-:Y:S01]  /*0740*/  FFMA R19, R19, R19, R24 ;  /* 0x0000001313137223 */ /* 0x000fe20000000018 */
[----:B------:R-:W-:Y:S01]  /*0750*/  FADD R24, R27, R27 ;  /* 0x0000001b1b187221 */ /* 0x000fe20000000000 */
[----:B------:R-:W-:-:S03]  /*0760*/  FFMA R18, R18, R18, R29 ;  /* 0x0000001212127223 */ /* 0x000fc6000000001d */
[----:B------:R-:W-:Y:S01]  /*0770*/  FADD R23, R23, -R24 ;  /* 0x8000001817177221 */ /* 0x000fe20000000000 */
[----:B------:R-:W-:-:S03]  /*0780*/  FMUL R25, R19, R18 ;  /* 0x0000001213197220 */ /* 0x000fc60000400000 */
[----:B------:R-:W-:Y:S01]  /*0790*/  FADD R23, R28, R23 ;  /* 0x000000171c177221 */ /* 0x000fe20000000000 */
[----:B------:R0:W1:Y:S01]  /*07a0*/  MUFU.RSQ R26, R25 ;  /* 0x00000019001a7308 */ /* 0x0000620000001400 */
[----:B------:R-:W-:Y:S02]  /*07b0*/  IADD3 R27, PT, PT, R25, -0xd000000, RZ ;  /* 0xf3000000191b7810 */ /* 0x000fe40007ffe0ff */
[----:B------:R-:W-:Y:S02]  /*07c0*/  FADD R0, R23, R0 ;  /* 0x0000000017007221 */ /* 0x000fe40000000000 */
[----:B------:R-:W-:-:S13]  /*07d0*/  ISETP.GT.U32.AND P0, PT, R27, 0x727fffff, PT ;  /* 0x727fffff1b00780c */ /* 0x000fda0003f04070 */
[----:B01----:R-:W-:Y:S05]  /*07e0*/  @!P0 BRA `(.L_x_10) ;  /* 0x00000000000c8947 */ /* 0x003fea0003800000 */
[----:B------:R-:W-:-:S07]  /*07f0*/  MOV R24, 0x810 ;  /* 0x0000081000187802 */ /* 0x000fce0000000f00 */
[----:B------:R-:W-:Y:S05]  /*0800*/  CALL.REL.NOINC `($__internal_0_$__cuda_sm20_sqrt_rn_f32_slowpath) ;  /* 0x0000002c00a47944 */ /* 0x000fea0003c00000 */
[----:B------:R-:W-:Y:S05]  /*0810*/  BRA `(.L_x_11) ;  /* 0x0000000000107947 */ /* 0x000fea0003800000 */
.L_x_10:
[----:B------:R-:W-:Y:S01]  /*0820*/  FMUL.FTZ R24, R25, R26 ;  /* 0x0000001a19187220 */ /* 0x000fe20000410000 */
[----:B------:R-:W-:-:S03]  /*0830*/  FMUL.FTZ R27, R26, 0.5 ;  /* 0x3f0000001a1b7820 */ /* 0x000fc60000410000 */
[----:B------:R-:W-:-:S04]  /*0840*/  FFMA R25, -R24, R24, R25 ;  /* 0x0000001818197223 */ /* 0x000fc80000000119 */
[----:B------:R-:W-:-:S07]  /*0850*/  FFMA R27, R25, R27, R24 ;  /* 0x0000001b191b7223 */ /* 0x000fce0000000018 */
.L_x_11:
[----:B------:R-:W-:Y:S05]  /*0860*/  BSYNC.RECONVERGENT B3 ;  /* 0x0000000000037941 */ /* 0x000fea0003800200 */
.L_x_9:
        /* <DEDUP_REMOVED lines=31> */
.L_x_13:
[----:B------:R-:W-:Y:S01]  /*0a60*/  FMUL.FTZ R18, R25, R26 ;  /* 0x0000001a19127220 */ /* 0x000fe20000410000 */
[----:B------:R-:W-:-:S03]  /*0a70*/  FMUL.FTZ R27, R26, 0.5 ;  /* 0x3f0000001a1b7820 */ /* 0x000fc60000410000 */
[----:B------:R-:W-:-:S04]  /*0a80*/  FFMA R25, -R18, R18, R25 ;  /* 0x0000001212197223 */ /* 0x000fc80000000119 */
[----:B------:R-:W-:-:S07]  /*0a90*/  FFMA R27, R25, R27, R18 ;  /* 0x0000001b191b7223 */ /* 0x000fce0000000012 */
.L_x_14:
[----:B------:R-:W-:Y:S05]  /*0aa0*/  BSYNC.RECONVERGENT B3 ;  /* 0x0000000000037941 */ /* 0x000fea0003800200 */
.L_x_12:
        /* <DEDUP_REMOVED lines=18> */
[----:B------:R-:W-:Y:S01]  /*0bd0*/  FFMA R5, R6, R6, R25 ;  /* 0x0000000606057223 */ /* 0x000fe20000000019 */
[----:B------:R-:W-:-:S03]  /*0be0*/  FADD R6, R27, R27 ;  /* 0x0000001b1b067221 */ /* 0x000fc60000000000 */
[----:B------:R-:W-:Y:S01]  /*0bf0*/  FMUL R25, R4, R5 ;  /* 0x0000000504197220 */ /* 0x000fe20000400000 */
[----:B------:R-:W-:-:S03]  /*0c00*/  FADD R23, R23, -R6 ;  /* 0x8000000617177221 */ /* 0x000fc60000000000 */
[----:B------:R0:W1:Y:S01]  /*0c10*/  MUFU.RSQ R8, R25 ;  /* 0x0000001900087308 */ /* 0x0000620000001400 */
[----:B------:R-:W-:Y:S01]  /*0c20*/  IADD3 R7, PT, PT, R25, -0xd000000, RZ ;  /* 0xf300000019077810 */ /* 0x000fe20007ffe0ff */
[----:B------:R-:W-:-:S03]  /*0c30*/  FADD R23, R28, R23 ;  /* 0x000000171c177221 */ /* 0x000fc60000000000 */
[----:B------:R-:W-:Y:S01]  /*0c40*/  ISETP.GT.U32.AND P0, PT, R7, 0x727fffff, PT ;  /* 0x727fffff0700780c */ /* 0x000fe20003f04070 */
[----:B------:R-:W-:-:S12]  /*0c50*/  FADD R23, R0, R23 ;  /* 0x0000001700177221 */ /* 0x000fd80000000000 */
[----:B01----:R-:W-:Y:S05]  /*0c60*/  @!P0 BRA `(.L_x_16) ;  /* 0x00000000000c8947 */ /* 0x003fea0003800000 */
[----:B------:R-:W-:-:S07]  /*0c70*/  MOV R24, 0xc90 ;  /* 0x00000c9000187802 */ /* 0x000fce0000000f00 */
[----:B------:R-:W-:Y:S05]  /*0c80*/  CALL.REL.NOINC `($__internal_0_$__cuda_sm20_sqrt_rn_f32_slowpath) ;  /* 0x0000002800847944 */ /* 0x000fea0003c00000 */
[----:B------:R-:W-:Y:S05]  /*0c90*/  BRA `(.L_x_17) ;  /* 0x0000000000107947 */ /* 0x000fea0003800000 */
.L_x_16:
[----:B------:R-:W-:Y:S01]  /*0ca0*/  FMUL.FTZ R27, R25, R8 ;  /* 0x00000008191b7220 */ /* 0x000fe20000410000 */
[----:B------:R-:W-:-:S03]  /*0cb0*/  FMUL.FTZ R6, R8, 0.5 ;  /* 0x3f00000008067820 */ /* 0x000fc60000410000 */
[----:B------:R-:W-:-:S04]  /*0cc0*/  FFMA R0, -R27, R27, R25 ;  /* 0x0000001b1b007223 */ /* 0x000fc80000000119 */
[----:B------:R-:W-:-:S07]  /*0cd0*/  FFMA R27, R0, R6, R27 ;  /* 0x00000006001b7223 */ /* 0x000fce000000001b */
.L_x_17:
[----:B------:R-:W-:Y:S05]  /*0ce0*/  BSYNC.RECONVERGENT B3 ;  /* 0x0000000000037941 */ /* 0x000fea0003800200 */
.L_x_15:
[----:B------:R-:W-:Y:S01]  /*0cf0*/  IADD3 R20, PT, PT, R20, 0x4, RZ ;  /* 0x0000000414147810 */ /* 0x000fe20007ffe0ff */
[----:B------:R-:W-:Y:S01]  /*0d00*/  FADD R27, R27, R27 ;  /* 0x0000001b1b1b7221 */ /* 0x000fe20000000000 */
[----:B------:R-:W-:Y:S02]  /*0d10*/  IADD3 R2, PT, PT, R2, 0x4, RZ ;  /* 0x0000000402027810 */ /* 0x000fe40007ffe0ff */
[----:B------:R-:W-:Y:S01]  /*0d20*/  ISETP.NE.AND P0, PT, R20, RZ, PT ;  /* 0x000000ff1400720c */ /* 0x000fe20003f05270 */
[----:B------:R-:W-:Y:S01]  /*0d30*/  FADD R4, R4, -R27 ;  /* 0x8000001b04047221 */ /* 0x000fe20000000000 */
[----:B------:R-:W-:-:S03]  /*0d40*/  IADD3 R21, PT, PT, R21, 0x4, RZ ;  /* 0x0000000415157810 */ /* 0x000fc60007ffe0ff */
[----:B------:R-:W-:-:S04]  /*0d50*/  FADD R4, R5, R4 ;  /* 0x0000000405047221 */ /* 0x000fc80000000000 */
[----:B------:R-:W-:-:S04]  /*0d60*/  FADD R0, R23, R4 ;  /* 0x0000000417007221 */ /* 0x000fc80000000000 */
[----:B------:R-:W-:Y:S05]  /*0d70*/  @P0 BRA `(.L_x_18) ;  /* 0xfffffff4007c0947 */ /* 0x000fea000383ffff */
[----:B------:R-:W-:Y:S05]  /*0d80*/  BSYNC.RECONVERGENT B2 ;  /* 0x0000000000027941 */ /* 0x000fea0003800200 */
.L_x_5:
[----:B------:R-:W-:-:S07]  /*0d90*/  IADD3 R2, PT, PT, R21, 0x1, RZ ;  /* 0x0000000115027810 */ /* 0x000fce0007ffe0ff */
.L_x_4:
[----:B------:R-:W-:Y:S05]  /*0da0*/  BSYNC.RECONVERGENT B1 ;  /* 0x0000000000017941 */ /* 0x000fea0003800200 */
.L_x_3:
[----:B------:R-:W-:-:S13]  /*0db0*/  LOP3.LUT P0, R4, R22, 0x3, RZ, 0xc0, !PT ;  /* 0x0000000316047812 */ /* 0x000fda000780c0ff */
[----:B------:R-:W-:Y:S05]  /*0dc0*/  @!P0 BRA `(.L_x_2) ;  /* 0x0000000800348947 */ /* 0x000fea0003800000 */
[----:B------:R-:W-:Y:S01]  /*0dd0*/  ISETP.NE.AND P0, PT, R4, 0x1, PT ;  /* 0x000000010400780c */ /* 0x000fe20003f05270 */
[----:B------:R-:W-:-:S12]  /*0de0*/  BSSY.RECONVERGENT B1, `(.L_x_19) ;  /* 0x0000058000017945 */ /* 0x000fd80003800200 */
[----:B------:R-:W-:Y:S05]  /*0df0*/  @!P0 BRA `(.L_x_20) ;  /* 0x0000000400588947 */ /* 0x000fea0003800000 */
        /* <DEDUP_REMOVED lines=27> */
[----:B------:R-:W-:Y:S01]  /*0fb0*/  FADD R25, R12, -R25 ;  /* 0x800000190c197221 */ /* 0x000fe20000000000 */
[----:B------:R-:W-:-:S03]  /*0fc0*/  FADD R26, R15, -R28 ;  /* 0x8000001c0f1a7221 */ /* 0x000fc60000000000 */
[----:B------:R-:W-:Y:S01]  /*0fd0*/  FFMA R28, R25, R25, R24 ;  /* 0x00000019191c7223 */ /* 0x000fe20000000018 */
[----:B------:R-:W-:-:S04]  /*0fe0*/  FFMA R23, R26, R26, R23 ;  /* 0x0000001a1a177223 */ /* 0x000fc80000000017 */
[----:B------:R-:W-:-:S05]  /*0ff0*/  FMUL R24, R28, R23 ;  /* 0x000000171c187220 */ /* 0x000fca0000400000 */
[----:B------:R-:W-:Y:S01]  /*1000*/  IADD3 R26, PT, PT, R24, -0xd000000, RZ ;  /* 0xf3000000181a7810 */ /* 0x000fe20007ffe0ff */
[----:B------:R0:W1:Y:S03]  /*1010*/  MUFU.RSQ R25, R24 ;  /* 0x0000001800197308 */ /* 0x0000660000001400 */
[----:B------:R-:W-:-:S13]  /*1020*/  ISETP.GT.U32.AND P0, PT, R26, 0x727fffff, PT ;  /* 0x727fffff1a00780c */ /* 0x000fda0003f04070 */
[----:B0-----:R-:W-:Y:S05]  /*1030*/  @!P0 BRA `(.L_x_22) ;  /* 0x0000000000108947 */ /* 0x001fea0003800000 */
[----:B-1----:R-:W-:Y:S02]  /*1040*/  MOV R25, R24 ;  /* 0x0000001800197202 */ /* 0x002fe40000000f00 */
[----:B------:R-:W-:-:S07]  /*1050*/  MOV R24, 0x1070 ;  /* 0x0000107000187802 */ /* 0x000fce0000000f00 */
[----:B------:R-:W-:Y:S05]  /*1060*/  CALL.REL.NOINC `($__internal_0_$__cuda_sm20_sqrt_rn_f32_slowpath) ;  /* 0x00000024008c7944 */ /* 0x000fea0003c00000 */
[----:B------:R-:W-:Y:S05]  /*1070*/  BRA `(.L_x_23) ;  /* 0x0000000000107947 */ /* 0x000fea0003800000 */
.L_x_22:
[----:B-1----:R-:W-:Y:S01]  /*1080*/  FMUL.FTZ R27, R24, R25 ;  /* 0x00000019181b7220 */ /* 0x002fe20000410000 */
[----:B------:R-:W-:-:S03]  /*1090*/  FMUL.FTZ R25, R25, 0.5 ;  /* 0x3f00000019197820 */ /* 0x000fc60000410000 */
[----:B------:R-:W-:-:S04]  /*10a0*/  FFMA R24, -R27, R27, R24 ;  /* 0x0000001b1b187223 */ /* 0x000fc80000000118 */
[----:B------:R-:W-:-:S07]  /*10b0*/  FFMA R27, R24, R25, R27 ;  /* 0x00000019181b7223 */ /* 0x000fce000000001b */
.L_x_23:
[----:B------:R-:W-:Y:S05]  /*10c0*/  BSYNC.RECONVERGENT B2 ;  /* 0x0000000000027941 */ /* 0x000fea0003800200 */
.L_x_21:
[----:B------:R-:W2:Y:S04]  /*10d0*/  LDG.E R18, desc[UR6][R18.64+0x4] ;  /* 0x0000040612127981 */ /* 0x000ea8000c1e1900 */
[----:B------:R-:W3:Y:S04]  /*10e0*/  LDG.E R7, desc[UR6][R6.64+0x4] ;  /* 0x0000040606077981 */ /* 0x000ee8000c1e1900 */
[----:B------:R-:W4:Y:S04]  /*10f0*/  LDG.E R21, desc[UR6][R20.64+0x4] ;  /* 0x0000040614157981 */ /* 0x000f28000c1e1900 */
[----:B------:R-:W5:Y:S04]  /*1100*/  LDG.E R8, desc[UR6][R8.64+0x4] ;  /* 0x0000040608087981 */ /* 0x000f68000c1e1900 */
[----:B------:R-:W5:Y:S04]  /*1110*/  LDG.E R17, desc[UR6][R16.64+0x4] ;  /* 0x0000040610117981 */ /* 0x000f68000c1e1900 */
[----:B------:R-:W5:Y:S01]  /*1120*/  LDG.E R4, desc[UR6][R4.64+0x4] ;  /* 0x0000040604047981 */ /* 0x000f62000c1e1900 */
[----:B------:R-:W-:Y:S01]  /*1130*/  FADD R27, R27, R27 ;  /* 0x0000001b1b1b7221 */ /* 0x000fe20000000000 */
[----:B------:R-:W-:Y:S03]  /*1140*/  BSSY.RECONVERGENT B2, `(.L_x_24) ;  /* 0x000001c000027945 */ /* 0x000fe60003800200 */
[----:B------:R-:W-:-:S04]  /*1150*/  FADD R28, R28, -R27 ;  /* 0x8000001b1c1c7221 */ /* 0x000fc80000000000 */
[----:B------:R-:W-:-:S04]  /*1160*/  FADD R23, R23, R28 ;  /* 0x0000001c17177221 */ /* 0x000fc80000000000 */
[----:B------:R-:W-:Y:S01]  /*1170*/  FADD R23, R0, R23 ;  /* 0x0000001700177221 */ /* 0x000fe20000000000 */
        /* <DEDUP_REMOVED lines=11> */
[----:B------:R-:W-:-:S04]  /*1230*/  FFMA R5, R8, R8, R29 ;  /* 0x0000000808057223 */ /* 0x000fc8000000001d */
[----:B------:R-:W-:-:S04]  /*1240*/  FMUL R25, R4, R5 ;  /* 0x0000000504197220 */ /* 0x000fc80000400000 */
[----:B------:R0:W1:Y:S01]  /*1250*/  MUFU.RSQ R6, R25 ;  /* 0x0000001900067308 */ /* 0x0000620000001400 */
[----:B------:R-:W-:-:S04]  /*1260*/  IADD3 R7, PT, PT, R25, -0xd000000, RZ ;  /* 0xf300000019077810 */ /* 0x000fc80007ffe0ff */
[----:B------:R-:W-:-:S13]  /*1270*/  ISETP.GT.U32.AND P0, PT, R7, 0x727fffff, PT ;  /* 0x727fffff0700780c */ /* 0x000fda0003f04070 */
[----:B01----:R-:W-:Y:S05]  /*1280*/  @!P0 BRA `(.L_x_25) ;  /* 0x00000000000c8947 */ /* 0x003fea0003800000 */
[----:B------:R-:W-:-:S07]  /*1290*/  MOV R24, 0x12b0 ;  /* 0x000012b000187802 */ /* 0x000fce0000000f00 */
[----:B------:R-:W-:Y:S05]  /*12a0*/  CALL.REL.NOINC `($__internal_0_$__cuda_sm20_sqrt_rn_f32_slowpath) ;  /* 0x0000002000fc7944 */ /* 0x000fea0003c00000 */
[----:B------:R-:W-:Y:S05]  /*12b0*/  BRA `(.L_x_26) ;  /* 0x0000000000107947 */ /* 0x000fea0003800000 */
.L_x_25:
[----:B------:R-:W-:Y:S01]  /*12c0*/  FMUL.FTZ R27, R25, R6 ;  /* 0x00000006191b7220 */ /* 0x000fe20000410000 */
[----:B------:R-:W-:-:S03]  /*12d0*/  FMUL.FTZ R6, R6, 0.5 ;  /* 0x3f00000006067820 */ /* 0x000fc60000410000 */
[----:B------:R-:W-:-:S04]  /*12e0*/  FFMA R0, -R27, R27, R25 ;  /* 0x0000001b1b007223 */ /* 0x000fc80000000119 */
[----:B------:R-:W-:-:S07]  /*12f0*/  FFMA R27, R0, R6, R27 ;  /* 0x00000006001b7223 */ /* 0x000fce000000001b */
.L_x_26:
[----:B------:R-:W-:Y:S05]  /*1300*/  BSYNC.RECONVERGENT B2 ;  /* 0x0000000000027941 */ /* 0x000fea0003800200 */
.L_x_24:
[----:B------:R-:W-:Y:S01]  /*1310*/  FADD R27, R27, R27 ;  /* 0x0000001b1b1b7221 */ /* 0x000fe20000000000 */
[----:B------:R-:W-:-:S03]  /*1320*/  IADD3 R2, PT, PT, R2, 0x2, RZ ;  /* 0x0000000202027810 */ /* 0x000fc60007ffe0ff */
[----:B------:R-:W-:-:S04]  /*1330*/  FADD R4, R4, -R27 ;  /* 0x8000001b04047221 */ /* 0x000fc80000000000 */
[----:B------:R-:W-:-:S04]  /*1340*/  FADD R4, R5, R4 ;  /* 0x0000000405047221 */ /* 0x000fc80000000000 */
[----:B------:R-:W-:-:S07]  /*1350*/  FADD R0, R23, R4 ;  /* 0x0000000417007221 */ /* 0x000fce0000000000 */
.L_x_20:
[----:B------:R-:W-:Y:S05]  /*1360*/  BSYNC.RECONVERGENT B1 ;  /* 0x0000000000017941 */ /* 0x000fea0003800200 */
.L_x_19:
[----:B------:R-:W-:-:S04]  /*1370*/  LOP3.LUT R22, R22, 0x1, RZ, 0xc0, !PT ;  /* 0x0000000116167812 */ /* 0x000fc800078ec0ff */
[----:B------:R-:W-:-:S13]  /*1380*/  ISETP.NE.U32.AND P0, PT, R22, 0x1, PT ;  /* 0x000000011600780c */ /* 0x000fda0003f05070 */
[----:B------:R-:W-:Y:S05]  /*1390*/  @P0 BRA `(.L_x_2) ;  /* 0x0000000000c00947 */ /* 0x000fea0003800000 */
[----:B------:R-:W0:Y:S08]  /*13a0*/  LDC.64 R16, c[0x0][0x388] ;  /* 0x0000e200ff107b82 */ /* 0x000e300000000a00 */
[----:B------:R-:W1:Y:S08]  /*13b0*/  LDC.64 R20, c[0x0][0x3a0] ;  /* 0x0000e800ff147b82 */ /* 0x000e700000000a00 */
[----:B------:R-:W2:Y:S08]  /*13c0*/  LDC.64 R8, c[0x0][0x380] ;  /* 0x0000e000ff087b82 */ /* 0x000eb00000000a00 */
[----:B------:R-:W3:Y:S01]  /*13d0*/  LDC.64 R18, c[0x0][0x398] ;  /* 0x0000e600ff127b82 */ /* 0x000ee20000000a00 */
[----:B0-----:R-:W-:-:S06]  /*13e0*/  IMAD.WIDE R16, R2, 0x4, R16 ;  /* 0x0000000402107825 */ /* 0x001fcc00078e0210 */
[----:B------:R-:W4:Y:S01]  /*13f0*/  LDG.E R16, desc[UR6][R16.64] ;  /* 0x0000000610107981 */ /* 0x000f22000c1e1900 */
[----:B------:R-:W0:Y:S01]  /*1400*/  LDC.64 R6, c[0x0][0x390] ;  /* 0x0000e400ff067b82 */ /* 0x000e220000000a00 */
[----:B-1----:R-:W-:-:S06]  /*1410*/  IMAD.WIDE R20, R2, 0x4, R20 ;  /* 0x0000000402147825 */ /* 0x002fcc00078e0214 */
[----:B------:R-:W5:Y:S01]  /*1420*/  LDG.E R21, desc[UR6][R20.64] ;  /* 0x0000000614157981 */ /* 0x000f62000c1e1900 */
[----:B------:R-:W1:Y:S01]  /*1430*/  LDC.64 R4, c[0x0][0x3a8] ;  /* 0x0000ea00ff047b82 */ /* 0x000e620000000a00 */
[----:B--2---:R-:W-:-:S06]  /*1440*/  IMAD.WIDE R8, R2, 0x4, R8 ;  /* 0x0000000402087825 */ /* 0x004fcc00078e0208 */
[----:B------:R-:W2:Y:S01]  /*1450*/  LDG.E R9, desc[UR6][R8.64] ;  /* 0x0000000608097981 */ /* 0x000ea2000c1e1900 */
[----:B---3--:R-:W-:-:S06]  /*1460*/  IMAD.WIDE R18, R2, 0x4, R18 ;  /* 0x0000000402127825 */ /* 0x008fcc00078e0212 */
[----:B------:R-:W3:Y:S01]  /*1470*/  LDG.E R18, desc[UR6][R18.64] ;  /* 0x0000000612127981 */ /* 0x000ee2000c1e1900 */
[----:B0-----:R-:W-:-:S06]  /*1480*/  IMAD.WIDE R6, R2, 0x4, R6 ;  /* 0x0000000402067825 */ /* 0x001fcc00078e0206 */
[----:B------:R-:W3:Y:S01]  /*1490*/  LDG.E R7, desc[UR6][R6.64] ;  /* 0x0000000606077981 */ /* 0x000ee2000c1e1900 */
[----:B-1----:R-:W-:-:S06]  /*14a0*/  IMAD.WIDE R4, R2, 0x4, R4 ;  /* 0x0000000402047825 */ /* 0x002fcc00078e0204 */
[----:B------:R-:W3:Y:S01]  /*14b0*/  LDG.E R4, desc[UR6][R4.64] ;  /* 0x0000000604047981 */ /* 0x000ee2000c1e1900 */
[----:B------:R-:W-:Y:S01]  /*14c0*/  BSSY.RECONVERGENT B1, `(.L_x_27) ;  /* 0x0000019000017945 */ /* 0x000fe20003800200 */
[----:B----4-:R-:W-:-:S04]  /*14d0*/  FADD R11, R11, -R16 ;  /* 0x800000100b0b7221 */ /* 0x010fc80000000000 */
[----:B------:R-:W-:Y:S01]  /*14e0*/  FMUL R11, R11, R11 ;  /* 0x0000000b0b0b7220 */ /* 0x000fe20000400000 */
[----:B-----5:R-:W-:-:S04]  /*14f0*/  FADD R14, R14, -R21 ;  /* 0x800000150e0e7221 */ /* 0x020fc80000000000 */
[----:B------:R-:W-:Y:S01]  /*1500*/  FMUL R14, R14, R14 ;  /* 0x0000000e0e0e7220 */ /* 0x000fe20000400000 */
[----:B--2---:R-:W-:Y:S01]  /*1510*/  FADD R10, R10, -R9 ;  /* 0x800000090a0a7221 */ /* 0x004fe20000000000 */
[----:B---3--:R-:W-:-:S03]  /*1520*/  FADD R13, R13, -R18 ;  /* 0x800000120d0d7221 */ /* 0x008fc60000000000 */
[----:B------:R-:W-:Y:S01]  /*1530*/  FFMA R11, R10, R10, R11 ;  /* 0x0000000a0a0b7223 */ /* 0x000fe2000000000b */
        /* <DEDUP_REMOVED lines=13> */
.L_x_28:
[----:B-1----:R-:W-:Y:S01]  /*1610*/  FMUL.FTZ R27, R25, R4 ;  /* 0x00000004191b7220 */ /* 0x002fe20000410000 */
[----:B------:R-:W-:-:S03]  /*1620*/  FMUL.FTZ R4, R4, 0.5 ;  /* 0x3f00000004047820 */ /* 0x000fc60000410000 */
[----:B------:R-:W-:-:S04]  /*1630*/  FFMA R2, -R27, R27, R25 ;  /* 0x0000001b1b027223 */ /* 0x000fc80000000119 */
[----:B------:R-:W-:-:S07]  /*1640*/  FFMA R27, R2, R4, R27 ;  /* 0x00000004021b7223 */ /* 0x000fce000000001b */
.L_x_29:
[----:B------:R-:W-:Y:S05]  /*1650*/  BSYNC.RECONVERGENT B1 ;  /* 0x0000000000017941 */ /* 0x000fea0003800200 */
.L_x_27:
[----:B------:R-:W-:-:S04]  /*1660*/  FADD R27, R27, R27 ;  /* 0x0000001b1b1b7221 */ /* 0x000fc80000000000 */
[----:B------:R-:W-:-:S04]  /*1670*/  FADD R27, R12, -R27 ;  /* 0x8000001b0c1b7221 */ /* 0x000fc80000000000 */
[----:B------:R-:W-:-:S04]  /*1680*/  FADD R27, R14, R27 ;  /* 0x0000001b0e1b7221 */ /* 0x000fc80000000000 */
[----:B------:R-:W-:-:S07]  /*1690*/  FADD R0, R0, R27 ;  /* 0x0000001b00007221 */ /* 0x000fce0000000000 */
.L_x_2:
[----:B------:R-:W-:Y:S05]  /*16a0*/  BSYNC.RECONVERGENT B0 ;  /* 0x0000000000007941 */ /* 0x000fea0003800200 */
.L_x_1:
[----:B------:R-:W0:Y:S02]  /*16b0*/  LDC.64 R4, c[0x0][0x3b0] ;  /* 0x0000ec00ff047b82 */ /* 0x000e240000000a00 */
[----:B0-----:R-:W-:-:S05]  /*16c0*/  IMAD.WIDE R2, R3, 0x4, R4 ;  /* 0x0000000403027825 */ /* 0x001fca00078e0204 */
[----:B------:R-:W-:Y:S01]  /*16d0*/  STG.E desc[UR6][R2.64], R0 ;  /* 0x0000000002007986 */ /* 0x000fe2000c101906 */
[----:B------:R-:W-:Y:S05]  /*16e0*/  EXIT ;  /* 0x000000000000794d */ /* 0x000fea0003800000 */
.L_x_0:
[----:B------:R-:W-:Y:S01]  /*16f0*/  IADD3 R7, PT, PT, R4, -0x1, R3 ;  /* 0xffffffff04077810 */ /* 0x000fe20007ffe003 */
[----:B------:R-:W-:Y:S01]  /*1700*/  BSSY.RECONVERGENT B0, `(.L_x_30) ;  /* 0x0000117000007945 */ /* 0x000fe20003800200 */
[-C--:B------:R-:W-:Y:S01]  /*1710*/  IADD3 R9, PT, PT, -R3, R8.reuse, RZ ;  /* 0x0000000803097210 */ /* 0x080fe20007ffe1ff */
[----:B------:R-:W-:Y:S01]  /*1720*/  HFMA2 R0, -RZ, RZ, 0, 0 ;  /* 0x00000000ff007431 */ /* 0x000fe200000001ff */
[----:B------:R-:W-:Y:S02]  /*1730*/  ISETP.GT.U32.AND P0, PT, R7, R8, PT ;  /* 0x000000080700720c */ /* 0x000fe40003f04070 */
[----:B------:R-:W-:Y:S02]  /*1740*/  IADD3 R28, PT, PT, R5, 0x1, RZ ;  /* 0x00000001051c7810 */ /* 0x000fe40007ffe0ff */
[----:B------:R-:W-:-:S04]  /*1750*/  SEL R8, R9, R4, P0 ;  /* 0x0000000409087207 */ /* 0x000fc80000000000 */
[----:B------:R-:W-:-:S13]  /*1760*/  ISETP.GE.AND P0, PT, R28, R8, PT ;  /* 0x000000081c00720c */ /* 0x000fda0003f06270 */
[----:B------:R-:W-:Y:S05]  /*1770*/  @P0 BRA `(.L_x_31) ;  /* 0x00000010003c0947 */ /* 0x000fea0003800000 */
[----:B------:R-:W-:Y:S01]  /*1780*/  IADD3 R0, PT, PT, R8, -0x2, -R5 ;  /* 0xfffffffe08007810 */ /* 0x000fe20007ffe805 */
[----:B------:R-:W-:Y:S01]  /*1790*/  BSSY.RECONVERGENT B1, `(.L_x_32) ;  /* 0x0000098000017945 */ /* 0x000fe20003800200 */
[----:B------:R-:W-:Y:S02]  /*17a0*/  LOP3.LUT R7, RZ, R5, RZ, 0x33, !PT ;  /* 0x00000005ff077212 */ /* 0x000fe400078e33ff */
[----:B------:R-:W-:Y:S02]  /*17b0*/  ISETP.GE.U32.AND P0, PT, R0, 0x3, PT ;  /* 0x000000030000780c */ /* 0x000fe40003f06070 */
[----:B------:R-:W-:Y:S02]  /*17c0*/  IADD3 R7, PT, PT, R8, R7, RZ ;  /* 0x0000000708077210 */ /* 0x000fe40007ffe0ff */
[----:B------:R-:W-:-:S09]  /*17d0*/  MOV R0, RZ ;  /* 0x000000ff00007202 */ /* 0x000fd20000000f00 */
[----:B------:R-:W-:Y:S05]  /*17e0*/  @!P0 BRA `(.L_x_33) ;  /* 0x0000000800488947 */ /* 0x000fea0003800000 */
[----:B------:R-:W-:Y:S01]  /*17f0*/  LOP3.LUT R30, R7, 0xfffffffc, RZ, 0xc0, !PT ;  /* 0xfffffffc071e7812 */ /* 0x000fe200078ec0ff */
[----:B------:R-:W-:Y:S01]  /*1800*/  BSSY.RECONVERGENT B2, `(.L_x_34) ;  /* 0x000008f000027945 */ /* 0x000fe20003800200 */
[----:B------:R-:W-:Y:S02]  /*1810*/  IADD3 R8, PT, PT, R2, 0x38, RZ ;  /* 0x0000003802087810 */ /* 0x000fe40007ffe0ff */
[----:B------:R-:W-:Y:S02]  /*1820*/  MOV R0, RZ ;  /* 0x000000ff00007202 */ /* 0x000fe40000000f00 */
[----:B------:R-:W-:Y:S02]  /*1830*/  MOV R9, R5 ;  /* 0x0000000500097202 */ /* 0x000fe40000000f00 */
[----:B------:R-:W-:-:S07]  /*1840*/  IADD3 R30, PT, PT, -R30, RZ, RZ ;  /* 0x000000ff1e1e7210 */ /* 0x000fce0007ffe1ff */
.L_x_47:
[----:B------:R-:W1:Y:S01]  /*1850*/  LDS.64 R24, [R8+-0x20] ;  /* 0xffffe00008187984 */ /* 0x000e620000000a00 */
[----:B------:R-:W-:Y:S03]  /*1860*/  BSSY.RECONVERGENT B3, `(.L_x_35) ;  /* 0x000001c000037945 */ /* 0x000fe60003800200 */
[----:B------:R-:W2:Y:S04]  /*1870*/  LDS.64 R26, [R8+-0x10] ;  /* 0xfffff000081a7984 */ /* 0x000ea80000000a00 */
[----:B------:R-:W3:Y:S01]  /*1880*/  LDS.64 R28, [R8+-0x18] ;  /* 0xffffe800081c7984 */ /* 0x000ee20000000a00 */
[----:B-1----:R-:W-:Y:S01]  /*1890*/  FADD R25, R11, -R25 ;  /* 0x800000190b197221 */ /* 0x002fe20000000000 */
[----:B------:R-:W-:Y:S01]  /*18a0*/  FADD R24, R10, -R24 ;  /* 0x800000180a187221 */ /* 0x000fe20000000000 */
[----:B--2---:R-:W-:-:S02]  /*18b0*/  FADD R26, R14, -R26 ;  /* 0x8000001a0e1a7221 */ /* 0x004fc40000000000 */
[----:B------:R-:W-:Y:S01]  /*18c0*/  FMUL R25, R25, R25 ;  /* 0x0000001919197220 */ /* 0x000fe20000400000 */
[----:B------:R-:W-:Y:S01]  /*18d0*/  FADD R27, R15, -R27 ;  /* 0x8000001b0f1b7221 */ /* 0x000fe20000000000 */
[----:B---3--:R-:W-:Y:S01]  /*18e0*/  FADD R29, R13, -R29 ;  /* 0x8000001d0d1d7221 */ /* 0x008fe20000000000 */
[----:B------:R-:W-:Y:S01]  /*18f0*/  FMUL R26, R26, R26 ;  /* 0x0000001a1a1a7220 */ /* 0x000fe20000400000 */
[----:B------:R-:W-:Y:S01]  /*1900*/  FFMA R25, R24, R24, R25 ;  /* 0x0000001818197223 */ /* 0x000fe20000000019 */
[----:B------:R-:W-:Y:S02]  /*1910*/  FADD R28, R12, -R28 ;  /* 0x8000001c0c1c7221 */ /* 0x000fe40000000000 */
[----:B------:R-:W-:Y:S02]  /*1920*/  FFMA R26, R29, R29, R26 ;  /* 0x0000001d1d1a7223 */ /* 0x000fe4000000001a */
[----:B------:R-:W-:Y:S02]  /*1930*/  FFMA R28, R28, R28, R25 ;  /* 0x0000001c1c1c7223 */ /* 0x000fe40000000019 */
[----:B------:R-:W-:-:S04]  /*1940*/  FFMA R31, R27, R27, R26 ;  /* 0x0000001b1b1f7223 */ /* 0x000fc8000000001a */
[----:B------:R-:W-:-:S04]  /*1950*/  FMUL R24, R28, R31 ;  /* 0x0000001f1c187220 */ /* 0x000fc80000400000 */
[----:B------:R1:W2:Y:S01]  /*1960*/  MUFU.RSQ R25, R24 ;  /* 0x0000001800197308 */ /* 0x0002a20000001400 */
[----:B------:R-:W-:-:S04]  /*1970*/  IADD3 R26, PT, PT, R24, -0xd000000, RZ ;  /* 0xf3000000181a7810 */ /* 0x000fc80007ffe0ff */
[----:B------:R-:W-:-:S13]  /*1980*/  ISETP.GT.U32.AND P0, PT, R26, 0x727fffff, PT ;  /* 0x727fffff1a00780c */ /* 0x000fda0003f04070 */
[----:B-12---:R-:W-:Y:S05]  /*1990*/  @!P0 BRA `(.L_x_36) ;  /* 0x0000000000108947 */ /* 0x006fea0003800000 */
[----:B------:R-:W-:Y:S02]  /*19a0*/  MOV R25, R24 ;  /* 0x0000001800197202 */ /* 0x000fe40000000f00 */
[----:B------:R-:W-:-:S07]  /*19b0*/  MOV R24, 0x19d0 ;  /* 0x000019d000187802 */ /* 0x000fce0000000f00 */
[----:B0-----:R-:W-:Y:S05]  /*19c0*/  CALL.REL.NOINC `($__internal_0_$__cuda_sm20_sqrt_rn_f32_slowpath) ;  /* 0x0000001c00347944 */ /* 0x001fea0003c00000 */
[----:B------:R-:W-:Y:S05]  /*19d0*/  BRA `(.L_x_37) ;  /* 0x0000000000107947 */ /* 0x000fea0003800000 */
.L_x_36:
[----:B------:R-:W-:Y:S01]  /*19e0*/  FMUL.FTZ R27, R24, R25 ;  /* 0x00000019181b7220 */ /* 0x000fe20000410000 */
[----:B------:R-:W-:-:S03]  /*19f0*/  FMUL.FTZ R25, R25, 0.5 ;  /* 0x3f00000019197820 */ /* 0x000fc60000410000 */
[----:B------:R-:W-:-:S04]  /*1a00*/  FFMA R24, -R27, R27, R24 ;  /* 0x0000001b1b187223 */ /* 0x000fc80000000118 */
[----:B------:R-:W-:-:S07]  /*1a10*/  FFMA R27, R24, R25, R27 ;  /* 0x00000019181b7223 */ /* 0x000fce000000001b */
.L_x_37:
[----:B------:R-:W-:Y:S05]  /*1a20*/  BSYNC.RECONVERGENT B3 ;  /* 0x0000000000037941 */ /* 0x000fea0003800200 */
.L_x_35:
[----:B------:R-:W1:Y:S01]  /*1a30*/  LDS.64 R24, [R8+-0x8] ;  /* 0xfffff80008187984 */ /* 0x000e620000000a00 */
[----:B------:R-:W-:Y:S01]  /*1a40*/  FADD R27, R27, R27 ;  /* 0x0000001b1b1b7221 */ /* 0x000fe20000000000 */
[----:B------:R-:W-:Y:S01]  /*1a50*/  BSSY.RECONVERGENT B3, `(.L_x_38) ;  /* 0x000001e000037945 */ /* 0x000fe20003800200 */
[----:B-1----:R-:W-:Y:S01]  /*1a60*/  FADD R25, R11, -R25 ;  /* 0x800000190b197221 */ /* 0x002fe20000000000 */
[----:B------:R-:W-:-:S03]  /*1a70*/  FADD R24, R10, -R24 ;  /* 0x800000180a187221 */ /* 0x000fc60000000000 */
[----:B------:R-:W-:-:S04]  /*1a80*/  FMUL R25, R25, R25 ;  /* 0x0000001919197220 */ /* 0x000fc80000400000 */
[----:B------:R-:W-:Y:S02]  /*1a90*/  FFMA R26, R24, R24, R25 ;  /* 0x00000018181a7223 */ /* 0x000fe40000000019 */
[----:B------:R-:W1:Y:S02]  /*1aa0*/  LDS.64 R24, [R8] ;  /* 0x0000000008187984 */ /* 0x000e640000000a00 */
[----:B-1----:R-:W-:Y:S01]  /*1ab0*/  FADD R29, R12, -R24 ;  /* 0x800000180c1d7221 */ /* 0x002fe20000000000 */
[----:B------:R-:W-:Y:S01]  /*1ac0*/  FADD R24, R28, -R27 ;  /* 0x8000001b1c187221 */ /* 0x000fe20000000000 */
[----:B------:R-:W-:Y:S02]  /*1ad0*/  FADD R25, R13, -R25 ;  /* 0x800000190d197221 */ /* 0x000fe40000000000 */
[----:B------:R-:W-:Y:S01]  /*1ae0*/  FFMA R28, R29, R29, R26 ;  /* 0x0000001d1d1c7223 */ /* 0x000fe2000000001a */
[----:B------:R-:W-:Y:S01]  /*1af0*/  FADD R31, R31, R24 ;  /* 0x000000181f1f7221 */ /* 0x000fe20000000000 */
[----:B------:R-:W1:Y:S03]  /*1b00*/  LDS.64 R26, [R8+0x8] ;  /* 0x00000800081a7984 */ /* 0x000e660000000a00 */
[----:B------:R-:W-:Y:S01]  /*1b10*/  FADD R31, R31, R0 ;  /* 0x000000001f1f7221 */ /* 0x000fe20000000000 */
[----:B-1----:R-:W-:Y:S01]  /*1b20*/  FADD R26, R14, -R26 ;  /* 0x8000001a0e1a7221 */ /* 0x002fe20000000000 */
[----:B------:R-:W-:-:S03]  /*1b30*/  FADD R27, R15, -R27 ;  /* 0x8000001b0f1b7221 */ /* 0x000fc60000000000 */
[----:B------:R-:W-:-:S04]  /*1b40*/  FMUL R26, R26, R26 ;  /* 0x0000001a1a1a7220 */ /* 0x000fc80000400000 */
[----:B------:R-:W-:-:S04]  /*1b50*/  FFMA R26, R25, R25, R26 ;  /* 0x00000019191a7223 */ /* 0x000fc8000000001a */
[----:B------:R-:W-:-:S04]  /*1b60*/  FFMA R29, R27, R27, R26 ;  /* 0x0000001b1b1d7223 */ /* 0x000fc8000000001a */
[----:B------:R-:W-:-:S05]  /*1b70*/  FMUL R25, R28, R29 ;  /* 0x0000001d1c197220 */ /* 0x000fca0000400000 */
[----:B------:R-:W-:-:S04]  /*1b80*/  IADD3 R26, PT, PT, R25, -0xd000000, RZ ;  /* 0xf3000000191a7810 */ /* 0x000fc80007ffe0ff */
[----:B------:R-:W-:Y:S02]  /*1b90*/  ISETP.GT.U32.AND P0, PT, R26, 0x727fffff, PT ;  /* 0x727fffff1a00780c */ /* 0x000fe40003f04070 */
[----:B------:R1:W2:Y:S11]  /*1ba0*/  MUFU.RSQ R26, R25 ;  /* 0x00000019001a7308 */ /* 0x0002b60000001400 */
[----:B-1----:R-:W-:Y:S05]  /*1bb0*/  @!P0 BRA `(.L_x_39) ;  /* 0x00000000000c8947 */ /* 0x002fea0003800000 */
[----:B------:R-:W-:-:S07]  /*1bc0*/  MOV R24, 0x1be0 ;  /* 0x00001be000187802 */ /* 0x000fce0000000f00 */
[----:B0-2---:R-:W-:Y:S05]  /*1bd0*/  CALL.REL.NOINC `($__internal_0_$__cuda_sm20_sqrt_rn_f32_slowpath) ;  /* 0x0000001800b07944 */ /* 0x005fea0003c00000 */
[----:B------:R-:W-:Y:S05]  /*1be0*/  BRA `(.L_x_40) ;  /* 0x0000000000107947 */ /* 0x000fea0003800000 */
.L_x_39:
[----:B--2---:R-:W-:Y:S01]  /*1bf0*/  FMUL.FTZ R0, R25, R26 ;  /* 0x0000001a19007220 */ /* 0x004fe20000410000 */
[----:B------:R-:W-:-:S03]  /*1c00*/  FMUL.FTZ R27, R26, 0.5 ;  /* 0x3f0000001a1b7820 */ /* 0x000fc60000410000 */
[----:B------:R-:W-:-:S04]  /*1c10*/  FFMA R25, -R0, R0, R25 ;  /* 0x0000000000197223 */ /* 0x000fc80000000119 */
[----:B------:R-:W-:-:S07]  /*1c20*/  FFMA R27, R25, R27, R0 ;  /* 0x0000001b191b7223 */ /* 0x000fce0000000000 */
.L_x_40:
[----:B------:R-:W-:Y:S05]  /*1c30*/  BSYNC.RECONVERGENT B3 ;  /* 0x0000000000037941 */ /* 0x000fea0003800200 */
.L_x_38:
[----:B------:R-:W1:Y:S01]  /*1c40*/  LDS.64 R24, [R8+0x10] ;  /* 0x0000100008187984 */ /* 0x000e620000000a00 */
[----:B------:R-:W-:Y:S01]  /*1c50*/  FADD R27, R27, R27 ;  /* 0x0000001b1b1b7221 */ /* 0x000fe20000000000 */
[----:B------:R-:W-:Y:S01]  /*1c60*/  BSSY.RECONVERGENT B3, `(.L_x_41) ;  /* 0x000001e000037945 */ /* 0x000fe20003800200 */
[----:B-1----:R-:W-:Y:S01]  /*1c70*/  FADD R25, R11, -R25 ;  /* 0x800000190b197221 */ /* 0x002fe20000000000 */
[----:B------:R-:W-:-:S03]  /*1c80*/  FADD R24, R10, -R24 ;  /* 0x800000180a187221 */ /* 0x000fc60000000000 */
[----:B------:R-:W-:-:S04]  /*1c90*/  FMUL R25, R25, R25 ;  /* 0x0000001919197220 */ /* 0x000fc80000400000 */
[----:B------:R-:W-:Y:S02]  /*1ca0*/  FFMA R0, R24, R24, R25 ;  /* 0x0000001818007223 */ /* 0x000fe40000000019 */
[----:B------:R-:W1:Y:S02]  /*1cb0*/  LDS.64 R24, [R8+0x18] ;  /* 0x0000180008187984 */ /* 0x000e640000000a00 */
[----:B-1----:R-:W-:Y:S01]  /*1cc0*/  FADD R37, R12, -R24 ;  /* 0x800000180c257221 */ /* 0x002fe20000000000 */
[----:B------:R-:W-:Y:S01]  /*1cd0*/  FADD R24, R28, -R27 ;  /* 0x8000001b1c187221 */ /* 0x000fe20000000000 */
[----:B------:R-:W-:Y:S01]  /*1ce0*/  FADD R25, R13, -R25 ;  /* 0x800000190d197221 */ /* 0x000fe20000000000 */
[----:B------:R-:W1:Y:S01]  /*1cf0*/  LDS.64 R26, [R8+0x20] ;  /* 0x00002000081a7984 */ /* 0x000e620000000a00 */
[----:B------:R-:W-:Y:S01]  /*1d00*/  FFMA R0, R37, R37, R0 ;  /* 0x0000002525007223 */ /* 0x000fe20000000000 */
[----:B------:R-:W-:-:S04]  /*1d10*/  FADD R24, R29, R24 ;  /* 0x000000181d187221 */ /* 0x000fc80000000000 */
        /* <DEDUP_REMOVED lines=14> */
.L_x_42:
[----:B--2---:R-:W-:Y:S01]  /*1e00*/  FMUL.FTZ R24, R25, R26 ;  /* 0x0000001a19187220 */ /* 0x004fe20000410000 */
[----:B------:R-:W-:-:S03]  /*1e10*/  FMUL.FTZ R27, R26, 0.5 ;  /* 0x3f0000001a1b7820 */ /* 0x000fc60000410000 */
[----:B------:R-:W-:-:S04]  /*1e20*/  FFMA R25, -R24, R24, R25 ;  /* 0x0000001818197223 */ /* 0x000fc80000000119 */
[----:B------:R-:W-:-:S07]  /*1e30*/  FFMA R27, R25, R27, R24 ;  /* 0x0000001b191b7223 */ /* 0x000fce0000000018 */
.L_x_43:
[----:B------:R-:W-:Y:S05]  /*1e40*/  BSYNC.RECONVERGENT B3 ;  /* 0x0000000000037941 */ /* 0x000fea0003800200 */
.L_x_41:
[----:B------:R-:W1:Y:S01]  /*1e50*/  LDS.64 R24, [R8+0x28] ;  /* 0x0000280008187984 */ /* 0x000e620000000a00 */
[----:B------:R-:W-:Y:S01]  /*1e60*/  FADD R37, R27, R27 ;  /* 0x0000001b1b257221 */ /* 0x000fe20000000000 */
[----:B------:R-:W-:Y:S03]  /*1e70*/  BSSY.RECONVERGENT B3, `(.L_x_44) ;  /* 0x000001e000037945 */ /* 0x000fe60003800200 */
[----:B------:R-:W-:-:S04]  /*1e80*/  FADD R37, R0, -R37 ;  /* 0x8000002500257221 */ /* 0x000fc80000000000 */
[----:B------:R-:W-:-:S04]  /*1e90*/  FADD R28, R28, R37 ;  /* 0x000000251c1c7221 */ /* 0x000fc80000000000 */
[----:B------:R-:W-:Y:S01]  /*1ea0*/  FADD R31, R31, R28 ;  /* 0x0000001c1f1f7221 */ /* 0x000fe20000000000 */
[----:B-1----:R-:W-:Y:S01]  /*1eb0*/  FADD R25, R11, -R25 ;  /* 0x800000190b197221 */ /* 0x002fe20000000000 */
[----:B------:R-:W-:-:S03]  /*1ec0*/  FADD R24, R10, -R24 ;  /* 0x800000180a187221 */ /* 0x000fc60000000000 */
[----:B------:R-:W-:-:S04]  /*1ed0*/  FMUL R25, R25, R25 ;  /* 0x0000001919197220 */ /* 0x000fc80000400000 */
[----:B------:R-:W-:Y:S02]  /*1ee0*/  FFMA R26, R24, R24, R25 ;  /* 0x00000018181a7223 */ /* 0x000fe40000000019 */
[----:B------:R-:W1:Y:S02]  /*1ef0*/  LDS.64 R24, [R8+0x30] ;  /* 0x0000300008187984 */ /* 0x000e640000000a00 */
[----:B-1----:R-:W-:Y:S01]  /*1f00*/  FADD R27, R12, -R24 ;  /* 0x800000180c1b7221 */ /* 0x002fe20000000000 */
[----:B------:R-:W-:-:S03]  /*1f10*/  FADD R25, R13, -R25 ;  /* 0x800000190d197221 */ /* 0x000fc60000000000 */
[----:B------:R-:W-:Y:S02]  /*1f20*/  FFMA R0, R27, R27, R26 ;  /* 0x0000001b1b007223 */ /* 0x000fe4000000001a */
[----:B------:R-:W1:Y:S02]  /*1f30*/  LDS.64 R26, [R8+0x38] ;  /* 0x00003800081a7984 */ /* 0x000e640000000a00 */
[----:B-1----:R-:W-:Y:S01]  /*1f40*/  FADD R26, R14, -R26 ;  /* 0x8000001a0e1a7221 */ /* 0x002fe20000000000 */
[----:B------:R-:W-:-:S03]  /*1f50*/  FADD R27, R15, -R27 ;  /* 0x8000001b0f1b7221 */ /* 0x000fc60000000000 */
[----:B------:R-:W-:-:S04]  /*1f60*/  FMUL R26, R26, R26 ;  /* 0x0000001a1a1a7220 */ /* 0x000fc80000400000 */
[----:B------:R-:W-:-:S04]  /*1f70*/  FFMA R26, R25, R25, R26 ;  /* 0x00000019191a7223 */ /* 0x000fc8000000001a */
[----:B------:R-:W-:-:S04]  /*1f80*/  FFMA R29, R27, R27, R26 ;  /* 0x0000001b1b1d7223 */ /* 0x000fc8000000001a */
[----:B------:R-:W-:-:S04]  /*1f90*/  FMUL R25, R0, R29 ;  /* 0x0000001d00197220 */ /* 0x000fc80000400000 */
[----:B------:R1:W2:Y:S01]  /*1fa0*/  MUFU.RSQ R26, R25 ;  /* 0x00000019001a7308 */ /* 0x0002a20000001400 */
[----:B------:R-:W-:-:S04]  /*1fb0*/  IADD3 R24, PT, PT, R25, -0xd000000, RZ ;  /* 0xf300000019187810 */ /* 0x000fc80007ffe0ff */
[----:B------:R-:W-:-:S13]  /*1fc0*/  ISETP.GT.U32.AND P0, PT, R24, 0x727fffff, PT ;  /* 0x727fffff1800780c */ /* 0x000fda0003f04070 */
[----:B-12---:R-:W-:Y:S05]  /*1fd0*/  @!P0 BRA `(.L_x_45) ;  /* 0x00000000000c8947 */ /* 0x006fea0003800000 */
[----:B------:R-:W-:-:S07]  /*1fe0*/  MOV R24, 0x2000 ;  /* 0x0000200000187802 */ /* 0x000fce0000000f00 */
[----:B0-----:R-:W-:Y:S05]  /*1ff0*/  CALL.REL.NOINC `($__internal_0_$__cuda_sm20_sqrt_rn_f32_slowpath) ;  /* 0x0000001400a87944 */ /* 0x001fea0003c00000 */
[----:B------:R-:W-:Y:S05]  /*2000*/  BRA `(.L_x_46) ;  /* 0x0000000000107947 */ /* 0x000fea0003800000 */
.L_x_45:
[----:B------:R-:W-:Y:S01]  /*2010*/  FMUL.FTZ R24, R25, R26 ;  /* 0x0000001a19187220 */ /* 0x000fe20000410000 */
[----:B------:R-:W-:-:S03]  /*2020*/  FMUL.FTZ R27, R26, 0.5 ;  /* 0x3f0000001a1b7820 */ /* 0x000fc60000410000 */
[----:B------:R-:W-:-:S04]  /*2030*/  FFMA R25, -R24, R24, R25 ;  /* 0x0000001818197223 */ /* 0x000fc80000000119 */
[----:B------:R-:W-:-:S07]  /*2040*/  FFMA R27, R25, R27, R24 ;  /* 0x0000001b191b7223 */ /* 0x000fce0000000018 */
.L_x_46:
[----:B------:R-:W-:Y:S05]  /*2050*/  BSYNC.RECONVERGENT B3 ;  /* 0x0000000000037941 */ /* 0x000fea0003800200 */
.L_x_44:
        /* <DEDUP_REMOVED lines=10> */
.L_x_34:
[----:B------:R-:W-:-:S07]  /*2100*/  IADD3 R28, PT, PT, R9, 0x1, RZ ;  /* 0x00000001091c7810 */ /* 0x000fce0007ffe0ff */
.L_x_33:
[----:B------:R-:W-:Y:S05]  /*2110*/  BSYNC.RECONVERGENT B1 ;  /* 0x0000000000017941 */ /* 0x000fea0003800200 */
.L_x_32:
[----:B------:R-:W-:-:S13]  /*2120*/  LOP3.LUT P0, R8, R7, 0x3, RZ, 0xc0, !PT ;  /* 0x0000000307087812 */ /* 0x000fda000780c0ff */
[----:B------:R-:W-:Y:S05]  /*2130*/  @!P0 BRA `(.L_x_31) ;  /* 0x0000000400cc8947 */ /* 0x000fea0003800000 */
[----:B------:R-:W-:Y:S01]  /*2140*/  ISETP.NE.AND P0, PT, R8, 0x1, PT ;  /* 0x000000010800780c */ /* 0x000fe20003f05270 */
[----:B------:R-:W-:-:S12]  /*2150*/  BSSY.RECONVERGENT B1, `(.L_x_48) ;  /* 0x0000049000017945 */ /* 0x000fd80003800200 */
[----:B------:R-:W-:Y:S05]  /*2160*/  @!P0 BRA `(.L_x_49) ;  /* 0x00000004001c8947 */ /* 0x000fea0003800000 */
[----:B------:R-:W1:Y:S01]  /*2170*/  S2R R9, SR_CgaCtaId ;  /* 0x0000000000097919 */ /* 0x000e620000008800 */
[----:B------:R-:W-:Y:S01]  /*2180*/  MOV R8, 0x400 ;  /* 0x0000040000087802 */ /* 0x000fe20000000f00 */
[----:B------:R-:W-:Y:S03]  /*2190*/  BSSY.RECONVERGENT B2, `(.L_x_50) ;  /* 0x000001e000027945 */ /* 0x000fe60003800200 */
[----:B-1----:R-:W-:-:S05]  /*21a0*/  LEA R9, R9, R8, 0x18 ;  /* 0x0000000809097211 */ /* 0x002fca00078ec0ff */
[----:B------:R-:W-:-:S05]  /*21b0*/  IMAD R29, R28, 0x18, R9 ;  /* 0x000000181c1d7824 */ /* 0x000fca00078e0209 */
[----:B------:R-:W1:Y:S04]  /*21c0*/  LDS.64 R8, [R29] ;  /* 0x000000001d087984 */ /* 0x000e680000000a00 */
[----:B------:R-:W2:Y:S04]  /*21d0*/  LDS.64 R24, [R29+0x10] ;  /* 0x000010001d187984 */ /* 0x000ea80000000a00 */
[----:B------:R-:W3:Y:S01]  /*21e0*/  LDS.64 R26, [R29+0x8] ;  /* 0x000008001d1a7984 */ /* 0x000ee20000000a00 */
        /* <DEDUP_REMOVED lines=20> */
.L_x_51:
[----:B------:R-:W-:Y:S01]  /*2330*/  FMUL.FTZ R27, R25, R8 ;  /* 0x00000008191b7220 */ /* 0x000fe20000410000 */
[----:B------:R-:W-:-:S03]  /*2340*/  FMUL.FTZ R9, R8, 0.5 ;  /* 0x3f00000008097820 */ /* 0x000fc60000410000 */
[----:B------:R-:W-:-:S04]  /*2350*/  FFMA R8, -R27, R27, R25 ;  /* 0x0000001b1b087223 */ /* 0x000fc80000000119 */
[----:B------:R-:W-:-:S07]  /*2360*/  FFMA R27, R8, R9, R27 ;  /* 0x00000009081b7223 */ /* 0x000fce000000001b */
.L_x_52:
[----:B------:R-:W-:Y:S05]  /*2370*/  BSYNC.RECONVERGENT B2 ;  /* 0x0000000000027941 */ /* 0x000fea0003800200 */
.L_x_50:
[----:B------:R-:W1:Y:S01]  /*2380*/  LDS.64 R8, [R29+0x18] ;  /* 0x000018001d087984 */ /* 0x000e620000000a00 */
[----:B------:R-:W-:Y:S03]  /*2390*/  BSSY.RECONVERGENT B2, `(.L_x_53) ;  /* 0x000001f000027945 */ /* 0x000fe60003800200 */
[----:B------:R-:W2:Y:S01]  /*23a0*/  LDS.64 R24, [R29+0x20] ;  /* 0x000020001d187984 */ /* 0x000ea20000000a00 */
[----:B-1----:R-:W-:Y:S01]  /*23b0*/  FADD R9, R11, -R9 ;  /* 0x800000090b097221 */ /* 0x002fe20000000000 */
[----:B------:R-:W-:-:S03]  /*23c0*/  FADD R8, R10, -R8 ;  /* 0x800000080a087221 */ /* 0x000fc60000000000 */
[----:B------:R-:W-:Y:S01]  /*23d0*/  FMUL R9, R9, R9 ;  /* 0x0000000909097220 */ /* 0x000fe20000400000 */
[----:B--2---:R-:W-:-:S03]  /*23e0*/  FADD R25, R13, -R25 ;  /* 0x800000190d197221 */ /* 0x004fc60000000000 */
[----:B------:R-:W-:Y:S02]  /*23f0*/  FFMA R26, R8, R8, R9 ;  /* 0x00000008081a7223 */ /* 0x000fe40000000009 */
[----:B------:R-:W1:Y:S02]  /*2400*/  LDS.64 R8, [R29+0x28] ;  /* 0x000028001d087984 */ /* 0x000e640000000a00 */
[----:B-1----:R-:W-:Y:S01]  /*2410*/  FADD R8, R14, -R8 ;  /* 0x800000080e087221 */ /* 0x002fe20000000000 */
[----:B------:R-:W-:-:S03]  /*2420*/  FADD R37, R15, -R9 ;  /* 0x800000090f257221 */ /* 0x000fc60000000000 */
[----:B------:R-:W-:-:S04]  /*2430*/  FMUL R8, R8, R8 ;  /* 0x0000000808087220 */ /* 0x000fc80000400000 */
[----:B------:R-:W-:Y:S01]  /*2440*/  FFMA R8, R25, R25, R8 ;  /* 0x0000001919087223 */ /* 0x000fe20000000008 */
[----:B------:R-:W-:Y:S01]  /*2450*/  FADD R25, R12, -R24 ;  /* 0x800000180c197221 */ /* 0x000fe20000000000 */
[----:B------:R-:W-:Y:S02]  /*2460*/  FADD R24, R27, R27 ;  /* 0x0000001b1b187221 */ /* 0x000fe40000000000 */
[----:B------:R-:W-:Y:S01]  /*2470*/  FFMA R8, R37, R37, R8 ;  /* 0x0000002525087223 */ /* 0x000fe20000000008 */
[----:B------:R-:W-:Y:S01]  /*2480*/  FFMA R9, R25, R25, R26 ;  /* 0x0000001919097223 */ /* 0x000fe2000000001a */
[----:B------:R-:W-:-:S03]  /*2490*/  FADD R31, R31, -R24 ;  /* 0x800000181f1f7221 */ /* 0x000fc60000000000 */
[----:B------:R-:W-:Y:S01]  /*24a0*/  FMUL R25, R9, R8 ;  /* 0x0000000809197220 */ /* 0x000fe20000400000 */
[----:B------:R-:W-:-:S03]  /*24b0*/  FADD R31, R30, R31 ;  /* 0x0000001f1e1f7221 */ /* 0x000fc60000000000 */
[----:B------:R1:W2:Y:S01]  /*24c0*/  MUFU.RSQ R26, R25 ;  /* 0x00000019001a7308 */ /* 0x0002a20000001400 */
[----:B------:R-:W-:Y:S01]  /*24d0*/  IADD3 R24, PT, PT, R25, -0xd000000, RZ ;  /* 0xf300000019187810 */ /* 0x000fe20007ffe0ff */
[----:B------:R-:W-:-:S03]  /*24e0*/  FADD R0, R0, R31 ;  /* 0x0000001f00007221 */ /* 0x000fc60000000000 */
[----:B------:R-:W-:-:S13]  /*24f0*/  ISETP.GT.U32.AND P0, PT, R24, 0x727fffff, PT ;  /* 0x727fffff1800780c */ /* 0x000fda0003f04070 */
[----:B-12---:R-:W-:Y:S05]  /*2500*/  @!P0 BRA `(.L_x_54) ;  /* 0x00000000000c8947 */ /* 0x006fea0003800000 */
[----:B------:R-:W-:-:S07]  /*2510*/  MOV R24, 0x2530 ;  /* 0x0000253000187802 */ /* 0x000fce0000000f00 */
[----:B0-----:R-:W-:Y:S05]  /*2520*/  CALL.REL.NOINC `($__internal_0_$__cuda_sm20_sqrt_rn_f32_slowpath) ;  /* 0x00000010005c7944 */ /* 0x001fea0003c00000 */
[----:B------:R-:W-:Y:S05]  /*2530*/  BRA `(.L_x_55) ;  /* 0x0000000000107947 */ /* 0x000fea0003800000 */
.L_x_54:
[----:B------:R-:W-:Y:S01]  /*2540*/  FMUL.FTZ R24, R25, R26 ;  /* 0x0000001a19187220 */ /* 0x000fe20000410000 */
[----:B------:R-:W-:-:S03]  /*2550*/  FMUL.FTZ R27, R26, 0.5 ;  /* 0x3f0000001a1b7820 */ /* 0x000fc60000410000 */
[----:B------:R-:W-:-:S04]  /*2560*/  FFMA R25, -R24, R24, R25 ;  /* 0x0000001818197223 */ /* 0x000fc80000000119 */
[----:B------:R-:W-:-:S07]  /*2570*/  FFMA R27, R25, R27, R24 ;  /* 0x0000001b191b7223 */ /* 0x000fce0000000018 */
.L_x_55:
[----:B------:R-:W-:Y:S05]  /*2580*/  BSYNC.RECONVERGENT B2 ;  /* 0x0000000000027941 */ /* 0x000fea0003800200 */
.L_x_53:
[----:B------:R-:W-:Y:S01]  /*2590*/  FADD R24, R27, R27 ;  /* 0x0000001b1b187221 */ /* 0x000fe20000000000 */
[----:B------:R-:W-:-:S03]  /*25a0*/  IADD3 R28, PT, PT, R28, 0x2, RZ ;  /* 0x000000021c1c7810 */ /* 0x000fc60007ffe0ff */
[----:B------:R-:W-:-:S04]  /*25b0*/  FADD R9, R9, -R24 ;  /* 0x8000001809097221 */ /* 0x000fc80000000000 */
[----:B------:R-:W-:-:S04]  /*25c0*/  FADD R9, R8, R9 ;  /* 0x0000000908097221 */ /* 0x000fc80000000000 */
[----:B------:R-:W-:-:S07]  /*25d0*/  FADD R0, R0, R9 ;  /* 0x0000000900007221 */ /* 0x000fce0000000000 */
.L_x_49:
[----:B------:R-:W-:Y:S05]  /*25e0*/  BSYNC.RECONVERGENT B1 ;  /* 0x0000000000017941 */ /* 0x000fea0003800200 */
.L_x_48:
[----:B------:R-:W-:-:S04]  /*25f0*/  LOP3.LUT R7, R7, 0x1, RZ, 0xc0, !PT ;  /* 0x0000000107077812 */ /* 0x000fc800078ec0ff */
[----:B------:R-:W-:-:S13]  /*2600*/  ISETP.NE.U32.AND P0, PT, R7, 0x1, PT ;  /* 0x000000010700780c */ /* 0x000fda0003f05070 */
[----:B------:R-:W-:Y:S05]  /*2610*/  @P0 BRA `(.L_x_31) ;  /* 0x0000000000940947 */ /* 0x000fea0003800000 */
        /* <DEDUP_REMOVED lines=28> */
.L_x_57:
[----:B------:R-:W-:Y:S01]  /*27e0*/  FMUL.FTZ R27, R25, R24 ;  /* 0x00000018191b7220 */ /* 0x000fe20000410000 */
[----:B------:R-:W-:-:S03]  /*27f0*/  FMUL.FTZ R9, R24, 0.5 ;  /* 0x3f00000018097820 */ /* 0x000fc60000410000 */
[----:B------:R-:W-:-:S04]  /*2800*/  FFMA R24, -R27, R27, R25 ;  /* 0x0000001b1b187223 */ /* 0x000fc80000000119 */
[----:B------:R-:W-:-:S07]  /*2810*/  FFMA R27, R24, R9, R27 ;  /* 0x00000009181b7223 */ /* 0x000fce000000001b */
.L_x_58:
[----:B------:R-:W-:Y:S05]  /*2820*/  BSYNC.RECONVERGENT B1 ;  /* 0x0000000000017941 */ /* 0x000fea0003800200 */
.L_x_56:
[----:B------:R-:W-:-:S04]  /*2830*/  FADD R27, R27, R27 ;  /* 0x0000001b1b1b7221 */ /* 0x000fc80000000000 */
[----:B------:R-:W-:-:S04]  /*2840*/  FADD R8, R8, -R27 ;  /* 0x8000001b08087221 */ /* 0x000fc80000000000 */
[----:B------:R-:W-:-:S04]  /*2850*/  FADD R7, R7, R8 ;  /* 0x0000000807077221 */ /* 0x000fc80000000000 */
[----:B------:R-:W-:-:S07]  /*2860*/  FADD R0, R0, R7 ;  /* 0x0000000700007221 */ /* 0x000fce0000000000 */
.L_x_31:
[----:B------:R-:W-:Y:S05]  /*2870*/  BSYNC.RECONVERGENT B0 ;  /* 0x0000000000007941 */ /* 0x000fea0003800200 */
.L_x_30:
[----:B------:R-:W1:Y:S01]  /*2880*/  LDCU UR4, c[0x0][0x3b8] ;  /* 0x00007700ff0477ac */ /* 0x000e620008000800 */
[----:B------:R-:W-:-:S04]  /*2890*/  IADD3 R6, PT, PT, R6, R4, RZ ;  /* 0x0000000406067210 */ /* 0x000fc80007ffe0ff */
[----:B-1----:R-:W-:-:S13]  /*28a0*/  ISETP.GE.AND P0, PT, R6, UR4, PT ;  /* 0x0000000406007c0c */ /* 0x002fda000bf06270 */
[----:B------:R-:W-:Y:S05]  /*28b0*/  @P0 BRA `(.L_x_59) ;  /* 0x0000000c00680947 */ /* 0x000fea0003800000 */
[----:B------:R-:W-:Y:S02]  /*28c0*/  MOV R24, R6 ;  /* 0x0000000600187202 */ /* 0x000fe40000000f00 */
[----:B------:R-:W-:Y:S02]  /*28d0*/  MOV R7, R4 ;  /* 0x0000000400077202 */ /* 0x000fe40000000f00 */
[----:B------:R-:W-:-:S04]  /*28e0*/  IADD3 R6, PT, PT, -R24, UR4, RZ ;  /* 0x0000000418067c10 */ /* 0x000fc8000fffe1ff */
[----:B------:R-:W-:-:S04]  /*28f0*/  LOP3.LUT R6, R6, 0x1, RZ, 0xc0, !PT ;  /* 0x0000000106067812 */ /* 0x000fc800078ec0ff */
[----:B------:R-:W-:Y:S02]  /*2900*/  ISETP.NE.U32.AND P0, PT, R6, 0x1, PT ;  /* 0x000000010600780c */ /* 0x000fe40003f05070 */
[----:B------:R-:W-:-:S11]  /*2910*/  IADD3 R6, PT, PT, R24, 0x1, RZ ;  /* 0x0000000118067810 */ /* 0x000fd60007ffe0ff */
[----:B------:R-:W-:Y:S05]  /*2920*/  @P0 BRA `(.L_x_60) ;  /* 0x0000000400080947 */ /* 0x000fea0003800000 */
[----:B------:R-:W-:Y:S01]  /*2930*/  IADD3 R7, PT, PT, R3, R4, RZ ;  /* 0x0000000403077210 */ /* 0x000fe20007ffe0ff */
[----:B------:R-:W-:Y:S03]  /*2940*/  BAR.SYNC.DEFER_BLOCKING 0x0 ;  /* 0x0000000000007b1d */ /* 0x000fe60000010000 */
[----:B------:R-:W-:-:S03]  /*2950*/  ISETP.GE.AND P0, PT, R7, UR4, PT ;  /* 0x0000000407007c0c */ /* 0x000fc6000bf06270 */
[----:B------:R-:W-:Y:S10]  /*2960*/  BSSY.RECONVERGENT B0, `(.L_x_61) ;  /* 0x0000018000007945 */ /* 0x000ff40003800200 */
[----:B------:R-:W-:Y:S05]  /*2970*/  @P0 BRA `(.L_x_62) ;  /* 0x0000000000580947 */ /* 0x000fea0003800000 */
[----:B------:R-:W-:-:S04]  /*2980*/  SHF.L.U32 R7, R4, 0x2, RZ ;  /* 0x0000000204077819 */ /* 0x000fc800000006ff */
[-C--:B------:R-:W-:Y:S02]  /*2990*/  IADD3 R8, P1, PT, R34, R7.reuse, RZ ;  /* 0x0000000722087210 */ /* 0x080fe40007f3e0ff */
[----:B------:R-:W-:Y:S02]  /*29a0*/  IADD3 R24, P2, PT, R32, R7, RZ ;  /* 0x0000000720187210 */ /* 0x000fe40007f5e0ff */
[----:B------:R-:W-:Y:S02]  /*29b0*/  IADD3.X R9, PT, PT, RZ, R35, RZ, P1, !PT ;  /* 0x00000023ff097210 */ /* 0x000fe40000ffe4ff */
[----:B------:R-:W-:Y:S02]  /*29c0*/  IADD3.X R25, PT, PT, RZ, R33, RZ, P2, !PT ;  /* 0x00000021ff197210 */ /* 0x000fe400017fe4ff */
[-C--:B------:R-:W-:Y:S01]  /*29d0*/  IADD3 R22, P0, PT, R22, R7.reuse, RZ ;  /* 0x0000000716167210 */ /* 0x080fe20007f1e0ff */
[----:B------:R-:W2:Y:S01]  /*29e0*/  LDG.E R26, desc[UR6][R8.64] ;  /* 0x00000006081a7981 */ /* 0x000ea2000c1e1900 */
[----:B------:R-:W-:-:S02]  /*29f0*/  IADD3 R20, P1, PT, R20, R7, RZ ;  /* 0x0000000714147210 */ /* 0x000fc40007f3e0ff */
[-C--:B------:R-:W-:Y:S01]  /*2a00*/  IADD3 R18, P2, PT, R18, R7.reuse, RZ ;  /* 0x0000000712127210 */ /* 0x080fe20007f5e0ff */
[----:B------:R-:W2:Y:S01]  /*2a10*/  LDG.E R27, desc[UR6][R24.64] ;  /* 0x00000006181b7981 */ /* 0x000ea2000c1e1900 */
[----:B------:R-:W-:Y:S02]  /*2a20*/  IADD3 R16, P3, PT, R16, R7, RZ ;  /* 0x0000000710107210 */ /* 0x000fe40007f7e0ff */
[----:B------:R-:W-:Y:S02]  /*2a30*/  IADD3.X R23, PT, PT, RZ, R23, RZ, P0, !PT ;  /* 0x00000017ff177210 */ /* 0x000fe400007fe4ff */
[----:B------:R-:W-:Y:S02]  /*2a40*/  IADD3.X R21, PT, PT, RZ, R21, RZ, P1, !PT ;  /* 0x00000015ff157210 */ /* 0x000fe40000ffe4ff */
[----:B------:R-:W-:Y:S01]  /*2a50*/  IADD3.X R19, PT, PT, RZ, R19, RZ, P2, !PT ;  /* 0x00000013ff137210 */ /* 0x000fe200017fe4ff */
[----:B------:R-:W3:Y:S01]  /*2a60*/  LDG.E R28, desc[UR6][R22.64] ;  /* 0x00000006161c7981 */ /* 0x000ee2000c1e1900 */
[----:B------:R-:W-:-:S03]  /*2a70*/  IADD3.X R17, PT, PT, RZ, R17, RZ, P3, !PT ;  /* 0x00000011ff117210 */ /* 0x000fc60001ffe4ff */
[----:B------:R-:W3:Y:S04]  /*2a80*/  LDG.E R29, desc[UR6][R20.64] ;  /* 0x00000006141d7981 */ /* 0x000ee8000c1e1900 */
[----:B------:R-:W4:Y:S04]  /*2a90*/  LDG.E R30, desc[UR6][R18.64] ;  /* 0x00000006121e7981 */ /* 0x000f28000c1e1900 */
[----:B------:R-:W4:Y:S04]  /*2aa0*/  LDG.E R31, desc[UR6][R16.64] ;  /* 0x00000006101f7981 */ /* 0x000f28000c1e1900 */
[----:B--2---:R1:W-:Y:S04]  /*2ab0*/  STS.64 [R2], R26 ;  /* 0x0000001a02007388 */ /* 0x0043e80000000a00 */
[----:B---3--:R1:W-:Y:S04]  /*2ac0*/  STS.64 [R2+0x8], R28 ;  /* 0x0000081c02007388 */ /* 0x0083e80000000a00 */
[----:B----4-:R1:W-:Y:S02]  /*2ad0*/  STS.64 [R2+0x10], R30 ;  /* 0x0000101e02007388 */ /* 0x0103e40000000a00 */
.L_x_62:
[----:B------:R-:W-:Y:S05]  /*2ae0*/  BSYNC.RECONVERGENT B0 ;  /* 0x0000000000007941 */ /* 0x000fea0003800200 */
.L_x_61:
[----:B------:R-:W2:Y:S08]  /*2af0*/  S2UR UR5, SR_CgaCtaId ;  /* 0x00000000000579c3 */ /* 0x000eb00000008800 */
[----:B------:R-:W-:Y:S06]  /*2b00*/  BAR.SYNC.DEFER_BLOCKING 0x0 ;  /* 0x0000000000007b1d */ /* 0x000fec0000010000 */
[----:B------:R-:W-:Y:S01]  /*2b10*/  UMOV UR4, 0x400 ;  /* 0x0000040000047882 */ /* 0x000fe20000000000 */
[----:B------:R-:W-:Y:S01]  /*2b20*/  BSSY.RECONVERGENT B0, `(.L_x_63) ;  /* 0x000001c000007945 */ /* 0x000fe20003800200 */
[----:B--2---:R-:W-:-:S09]  /*2b30*/  ULEA UR4, UR5, UR4, 0x18 ;  /* 0x0000000405047291 */ /* 0x004fd2000f8ec0ff */
[----:B------:R-:W2:Y:S04]  /*2b40*/  LDS.128 R16, [UR4] ;  /* 0x00000004ff107984 */ /* 0x000ea80008000c00 */
[----:B------:R-:W3:Y:S01]  /*2b50*/  LDS.64 R8, [UR4+0x10] ;  /* 0x00001004ff087984 */ /* 0x000ee20008000a00 */
[----:B--2---:R-:W-:Y:S01]  /*2b60*/  FADD R17, R11, -R17 ;  /* 0x800000110b117221 */ /* 0x004fe20000000000 */
[----:B------:R-:W-:Y:S01]  /*2b70*/  FADD R16, R10, -R16 ;  /* 0x800000100a107221 */ /* 0x000fe20000000000 */
[----:B------:R-:W-:Y:S01]  /*2b80*/  FADD R19, R13, -R19 ;  /* 0x800000130d137221 */ /* 0x000fe20000000000 */
[----:B------:R-:W-:Y:S01]  /*2b90*/  FADD R18, R12, -R18 ;  /* 0x800000120c127221 */ /* 0x000fe20000000000 */
[----:B---3--:R-:W-:Y:S01]  /*2ba0*/  FADD R8, R14, -R8 ;  /* 0x800000080e087221 */ /* 0x008fe20000000000 */
[----:B------:R-:W-:Y:S01]  /*2bb0*/  FMUL R17, R17, R17 ;  /* 0x0000001111117220 */ /* 0x000fe20000400000 */
[----:B------:R-:W-:-:S02]  /*2bc0*/  FADD R9, R15, -R9 ;  /* 0x800000090f097221 */ /* 0x000fc40000000000 */
[----:B------:R-:W-:Y:S01]  /*2bd0*/  FMUL R8, R8, R8 ;  /* 0x0000000808087220 */ /* 0x000fe20000400000 */
[----:B------:R-:W-:-:S03]  /*2be0*/  FFMA R17, R16, R16, R17 ;  /* 0x0000001010117223 */ /* 0x000fc60000000011 */
[----:B------:R-:W-:Y:S01]  /*2bf0*/  FFMA R8, R19, R19, R8 ;  /* 0x0000001313087223 */ /* 0x000fe20000000008 */
[----:B------:R-:W-:-:S03]  /*2c00*/  FFMA R17, R18, R18, R17 ;  /* 0x0000001212117223 */ /* 0x000fc60000000011 */
[----:B------:R-:W-:-:S04]  /*2c10*/  FFMA R8, R9, R9, R8 ;  /* 0x0000000909087223 */ /* 0x000fc80000000008 */
[----:B------:R-:W-:-:S04]  /*2c20*/  FMUL R25, R17, R8 ;  /* 0x0000000811197220 */ /* 0x000fc80000400000 */
[----:B------:R2:W3:Y:S01]  /*2c30*/  MUFU.RSQ R16, R25 ;  /* 0x0000001900107308 */ /* 0x0004e20000001400 */
[----:B------:R-:W-:-:S04]  /*2c40*/  IADD3 R7, PT, PT, R25, -0xd000000, RZ ;  /* 0xf300000019077810 */ /* 0x000fc80007ffe0ff */
[----:B------:R-:W-:-:S13]  /*2c50*/  ISETP.GT.U32.AND P0, PT, R7, 0x727fffff, PT ;  /* 0x727fffff0700780c */ /* 0x000fda0003f04070 */
[----:B--23--:R-:W-:Y:S05]  /*2c60*/  @!P0 BRA `(.L_x_64) ;  /* 0x00000000000c8947 */ /* 0x00cfea0003800000 */
[----:B------:R-:W-:-:S07]  /*2c70*/  MOV R24, 0x2c90 ;  /* 0x00002c9000187802 */ /* 0x000fce0000000f00 */
[----:B01----:R-:W-:Y:S05]  /*2c80*/  CALL.REL.NOINC `($__internal_0_$__cuda_sm20_sqrt_rn_f32_slowpath) ;  /* 0x0000000800847944 */ /* 0x003fea0003c00000 */
[----:B------:R-:W-:Y:S05]  /*2c90*/  BRA `(.L_x_65) ;  /* 0x0000000000107947 */ /* 0x000fea0003800000 */
.L_x_64:
[----:B------:R-:W-:Y:S01]  /*2ca0*/  FMUL.FTZ R18, R25, R16 ;  /* 0x0000001019127220 */ /* 0x000fe20000410000 */
[----:B------:R-:W-:-:S03]  /*2cb0*/  FMUL.FTZ R16, R16, 0.5 ;  /* 0x3f00000010107820 */ /* 0x000fc60000410000 */
[----:B------:R-:W-:-:S04]  /*2cc0*/  FFMA R25, -R18, R18, R25 ;  /* 0x0000001212197223 */ /* 0x000fc80000000119 */
[----:B-1----:R-:W-:-:S07]  /*2cd0*/  FFMA R27, R25, R16, R18 ;  /* 0x00000010191b7223 */ /* 0x002fce0000000012 */
.L_x_65:
[----:B------:R-:W-:Y:S05]  /*2ce0*/  BSYNC.RECONVERGENT B0 ;  /* 0x0000000000007941 */ /* 0x000fea0003800200 */
.L_x_63:
[----:B------:R-:W-:Y:S01]  /*2cf0*/  FADD R16, R27, R27 ;  /* 0x0000001b1b107221 */ /* 0x000fe20000000000 */
[----:B------:R-:W-:Y:S01]  /*2d00*/  HFMA2 R7, -RZ, RZ, 0, 5.9604644775390625e-08 ;  /* 0x00000001ff077431 */ /* 0x000fe200000001ff */
[----:B------:R-:W-:Y:S02]  /*2d10*/  MOV R24, R6 ;  /* 0x0000000600187202 */ /* 0x000fe40000000f00 */
[----:B------:R-:W-:-:S04]  /*2d20*/  FADD R17, R17, -R16 ;  /* 0x8000001011117221 */ /* 0x000fc80000000000 */
[----:B------:R-:W-:-:S04]  /*2d30*/  FADD R17, R8, R17 ;  /* 0x0000001108117221 */ /* 0x000fc80000000000 */
[----:B------:R-:W-:-:S07]  /*2d40*/  FADD R0, R0, R17 ;  /* 0x0000001100007221 */ /* 0x000fce0000000000 */
.L_x_60:
[----:B------:R-:W1:Y:S02]  /*2d50*/  LDCU UR4, c[0x0][0x3b8] ;  /* 0x00007700ff0477ac */ /* 0x000e640008000800 */
[----:B-1----:R-:W-:-:S13]  /*2d60*/  ISETP.NE.AND P0, PT, R6, UR4, PT ;  /* 0x0000000406007c0c */ /* 0x002fda000bf05270 */
[----:B------:R-:W-:Y:S05]  /*2d70*/  @!P0 BRA `(.L_x_59) ;  /* 0x0000000800388947 */ /* 0x000fea0003800000 */
[----:B------:R-:W1:Y:S01]  /*2d80*/  LDC.64 R16, c[0x0][0x380] ;  /* 0x0000e000ff107b82 */ /* 0x000e620000000a00 */
[----:B------:R-:W-:Y:S01]  /*2d90*/  IADD3 R5, PT, PT, R5, R24, RZ ;  /* 0x0000001805057210 */ /* 0x000fe20007ffe0ff */
[----:B------:R-:W2:Y:S01]  /*2da0*/  LDCU UR4, c[0x0][0x3b8] ;  /* 0x00007700ff0477ac */ /* 0x000ea20008000800 */
[----:B------:R-:W-:Y:S02]  /*2db0*/  IADD3 R6, PT, PT, R24, 0x1, RZ ;  /* 0x0000000118067810 */ /* 0x000fe40007ffe0ff */
[----:B------:R-:W-:-:S03]  /*2dc0*/  IADD3 R18, PT, PT, R5, 0x1, RZ ;  /* 0x0000000105127810 */ /* 0x000fc60007ffe0ff */
[----:B------:R-:W3:Y:S04]  /*2dd0*/  LDC.64 R8, c[0x0][0x388] ;  /* 0x0000e200ff087b82 */ /* 0x000ee80000000a00 */
.L_x_78:
[----:B------:R-:W-:-:S13]  /*2de0*/  ISETP.NE.AND P0, PT, R7, R4, PT ;  /* 0x000000040700720c */ /* 0x000fda0003f05270 */
[----:B------:R-:W-:Y:S05]  /*2df0*/  @P0 BRA `(.L_x_66) ;  /* 0x0000000000680947 */ /* 0x000fea0003800000 */
[----:B------:R-:W-:Y:S01]  /*2e00*/  BAR.SYNC.DEFER_BLOCKING 0x0 ;  /* 0x0000000000007b1d */ /* 0x000fe20000010000 */
[----:B--2---:R-:W-:-:S05]  /*2e10*/  ISETP.GE.AND P0, PT, R5, UR4, PT ;  /* 0x0000000405007c0c */ /* 0x004fca000bf06270 */
[----:B------:R-:W-:Y:S08]  /*2e20*/  BSSY.RECONVERGENT B0, `(.L_x_67) ;  /* 0x0000015000007945 */ /* 0x000ff00003800200 */
[----:B------:R-:W-:Y:S05]  /*2e30*/  @P0 BRA `(.L_x_68) ;  /* 0x00000000004c0947 */ /* 0x000fea0003800000 */
[----:B------:R-:W2:Y:S01]  /*2e40*/  LDC.64 R28, c[0x0][0x390] ;  /* 0x0000e400ff1c7b82 */ /* 0x000ea20000000a00 */
[----:B-1----:R-:W-:-:S07]  /*2e50*/  IMAD.WIDE R32, R5, 0x4, R16 ;  /* 0x0000000405207825 */ /* 0x002fce00078e0210 */
[----:B------:R-:W1:Y:S08]  /*2e60*/  LDC.64 R30, c[0x0][0x398] ;  /* 0x0000e600ff1e7b82 */ /* 0x000e700000000a00 */
[----:B------:R-:W4:Y:S08]  /*2e70*/  LDC.64 R20, c[0x0][0x3a0] ;  /* 0x0000e800ff147b82 */ /* 0x000f300000000a00 */
[----:B------:R-:W5:Y:S01]  /*2e80*/  LDC.64 R22, c[0x0][0x3a8] ;  /* 0x0000ea00ff167b82 */ /* 0x000f620000000a00 */
[C---:B---3--:R-:W-:Y:S01]  /*2e90*/  IMAD.WIDE R26, R5.reuse, 0x4, R8 ;  /* 0x00000004051a7825 */ /* 0x048fe200078e0208 */
[----:B------:R-:W3:Y:S03]  /*2ea0*/  LDG.E R24, desc[UR6][R32.64] ;  /* 0x0000000620187981 */ /* 0x000ee6000c1e1900 */
[C---:B--2---:R-:W-:Y:S01]  /*2eb0*/  IMAD.WIDE R28, R5.reuse, 0x4, R28 ;  /* 0x00000004051c7825 */ /* 0x044fe200078e021c */
[----:B------:R-:W3:Y:S03]  /*2ec0*/  LDG.E R25, desc[UR6][R26.64] ;  /* 0x000000061a197981 */ /* 0x000ee6000c1e1900 */
[C---:B-1----:R-:W-:Y:S01]  /*2ed0*/  IMAD.WIDE R30, R5.reuse, 0x4, R30 ;  /* 0x00000004051e7825 */ /* 0x042fe200078e021e */
[----:B------:R-:W2:Y:S04]  /*2ee0*/  LDG.E R34, desc[UR6][R28.64] ;  /* 0x000000061c227981 */ /* 0x000ea8000c1e1900 */
[----:B------:R-:W2:Y:S01]  /*2ef0*/  LDG.E R35, desc[UR6][R30.64] ;  /* 0x000000061e237981 */ /* 0x000ea2000c1e1900 */
[----:B----4-:R-:W-:-:S05]  /*2f00*/  IMAD.WIDE R20, R5, 0x4, R20 ;  /* 0x0000000405147825 */ /* 0x010fca00078e0214 */
[----:B------:R-:W4:Y:S01]  /*2f10*/  LDG.E R36, desc[UR6][R20.64] ;  /* 0x0000000614247981 */ /* 0x000f22000c1e1900 */
[----:B-----5:R-:W-:-:S05]  /*2f20*/  IMAD.WIDE R22, R5, 0x4, R22 ;  /* 0x0000000405167825 */ /* 0x020fca00078e0216 */
[----:B------:R-:W4:Y:S04]  /*2f30*/  LDG.E R37, desc[UR6][R22.64] ;  /* 0x0000000616257981 */ /* 0x000f28000c1e1900 */
[----:B---3--:R1:W-:Y:S04]  /*2f40*/  STS.64 [R2], R24 ;  /* 0x0000001802007388 */ /* 0x0083e80000000a00 */
[----:B--2---:R1:W-:Y:S04]  /*2f50*/  STS.64 [R2+0x8], R34 ;  /* 0x0000082202007388 */ /* 0x0043e80000000a00 */
[----:B----4-:R1:W-:Y:S02]  /*2f60*/  STS.64 [R2+0x10], R36 ;  /* 0x0000102402007388 */ /* 0x0103e40000000a00 */
.L_x_68:
[----:B------:R-:W-:Y:S05]  /*2f70*/  BSYNC.RECONVERGENT B0 ;  /* 0x0000000000007941 */ /* 0x000fea0003800200 */
.L_x_67:
[----:B------:R-:W-:Y:S01]  /*2f80*/  BAR.SYNC.DEFER_BLOCKING 0x0 ;  /* 0x0000000000007b1d */ /* 0x000fe20000010000 */
[----:B------:R-:W-:-:S07]  /*2f90*/  HFMA2 R7, -RZ, RZ, 0, 0 ;  /* 0x00000000ff077431 */ /* 0x000fce00000001ff */
.L_x_66:
[----:B------:R-:W4:Y:S01]  /*2fa0*/  S2R R20, SR_CgaCtaId ;  /* 0x0000000000147919 */ /* 0x000f220000008800 */
[----:B------:R-:W-:Y:S01]  /*2fb0*/  MOV R19, 0x400 ;  /* 0x0000040000137802 */ /* 0x000fe20000000f00 */
[----:B------:R-:W-:Y:S03]  /*2fc0*/  BSSY.RECONVERGENT B0, `(.L_x_69) ;  /* 0x000001e000007945 */ /* 0x000fe60003800200 */
[----:B----4-:R-:W-:-:S05]  /*2fd0*/  LEA R19, R20, R19, 0x18 ;  /* 0x0000001314137211 */ /* 0x010fca00078ec0ff */
[----:B------:R-:W-:-:S05]  /*2fe0*/  IMAD R26, R7, 0x18, R19 ;  /* 0x00000018071a7824 */ /* 0x000fca00078e0213 */
[----:B-1----:R-:W1:Y:S04]  /*2ff0*/  LDS.64 R24, [R26] ;  /* 0x000000001a187984 */ /* 0x002e680000000a00 */
[----:B------:R-:W4:Y:S04]  /*3000*/  LDS.64 R20, [R26+0x10] ;  /* 0x000010001a147984 */ /* 0x000f280000000a00 */
[----:B------:R-:W5:Y:S01]  /*3010*/  LDS.64 R22, [R26+0x8] ;  /* 0x000008001a167984 */ /* 0x000f620000000a00 */
[----:B-1----:R-:W-:Y:S01]  /*3020*/  FADD R25, R11, -R25 ;  /* 0x800000190b197221 */ /* 0x002fe20000000000 */
[----:B------:R-:W-:Y:S01]  /*3030*/  FADD R24, R10, -R24 ;  /* 0x800000180a187221 */ /* 0x000fe20000000000 */
[----:B----4-:R-:W-:-:S02]  /*3040*/  FADD R20, R14, -R20 ;  /* 0x800000140e147221 */ /* 0x010fc40000000000 */
[----:B------:R-:W-:Y:S01]  /*3050*/  FMUL R25, R25, R25 ;  /* 0x0000001919197220 */ /* 0x000fe20000400000 */
[----:B------:R-:W-:Y:S01]  /*3060*/  FADD R21, R15, -R21 ;  /* 0x800000150f157221 */ /* 0x000fe20000000000 */
[----:B-----5:R-:W-:Y:S01]  /*3070*/  FADD R27, R13, -R23 ;  /* 0x800000170d1b7221 */ /* 0x020fe20000000000 */
[----:B------:R-:W-:Y:S01]  /*3080*/  FMUL R28, R20, R20 ;  /* 0x00000014141c7220 */ /* 0x000fe20000400000 */
[----:B------:R-:W-:Y:S01]  /*3090*/  FFMA R20, R24, R24, R25 ;  /* 0x0000001818147223 */ /* 0x000fe20000000019 */
[----:B------:R-:W-:Y:S02]  /*30a0*/  FADD R23, R12, -R22 ;  /* 0x800000160c177221 */ /* 0x000fe40000000000 */
[----:B------:R-:W-:Y:S02]  /*30b0*/  FFMA R28, R27, R27, R28 ;  /* 0x0000001b1b1c7223 */ /* 0x000fe4000000001c */
[----:B------:R-:W-:Y:S02]  /*30c0*/  FFMA R20, R23, R23, R20 ;  /* 0x0000001717147223 */ /* 0x000fe40000000014 */
[----:B------:R-:W-:-:S04]  /*30d0*/  FFMA R21, R21, R21, R28 ;  /* 0x0000001515157223 */ /* 0x000fc8000000001c */
[----:B------:R-:W-:-:S04]  /*30e0*/  FMUL R25, R20, R21 ;  /* 0x0000001514197220 */ /* 0x000fc80000400000 */
[----:B------:R1:W4:Y:S01]  /*30f0*/  MUFU.RSQ R22, R25 ;  /* 0x0000001900167308 */ /* 0x0003220000001400 */
[----:B------:R-:W-:-:S04]  /*3100*/  IADD3 R23, PT, PT, R25, -0xd000000, RZ ;  /* 0xf300000019177810 */ /* 0x000fc80007ffe0ff */
[----:B------:R-:W-:-:S13]  /*3110*/  ISETP.GT.U32.AND P0, PT, R23, 0x727fffff, PT ;  /* 0x727fffff1700780c */ /* 0x000fda0003f04070 */
[----:B-1--4-:R-:W-:Y:S05]  /*3120*/  @!P0 BRA `(.L_x_70) ;  /* 0x00000000000c8947 */ /* 0x012fea0003800000 */
[----:B------:R-:W-:-:S07]  /*3130*/  MOV R24, 0x3150 ;  /* 0x0000315000187802 */ /* 0x000fce0000000f00 */
[----:B0-23--:R-:W-:Y:S05]  /*3140*/  CALL.REL.NOINC `($__internal_0_$__cuda_sm20_sqrt_rn_f32_slowpath) ;  /* 0x0000000400547944 */ /* 0x00dfea0003c00000 */
[----:B------:R-:W-:Y:S05]  /*3150*/  BRA `(.L_x_71) ;  /* 0x0000000000107947 */ /* 0x000fea0003800000 */
.L_x_70:
[----:B------:R-:W-:Y:S01]  /*3160*/  FMUL.FTZ R27, R25, R22 ;  /* 0x00000016191b7220 */ /* 0x000fe20000410000 */
[----:B------:R-:W-:-:S03]  /*3170*/  FMUL.FTZ R23, R22, 0.5 ;  /* 0x3f00000016177820 */ /* 0x000fc60000410000 */
[----:B------:R-:W-:-:S04]  /*3180*/  FFMA R22, -R27, R27, R25 ;  /* 0x0000001b1b167223 */ /* 0x000fc80000000119 */
[----:B------:R-:W-:-:S07]  /*3190*/  FFMA R27, R22, R23, R27 ;  /* 0x00000017161b7223 */ /* 0x000fce000000001b */
.L_x_71:
[----:B--2---:R-:W-:Y:S05]  /*31a0*/  BSYNC.RECONVERGENT B0 ;  /* 0x0000000000007941 */ /* 0x004fea0003800200 */
.L_x_69:
[----:B------:R-:W-:Y:S01]  /*31b0*/  IADD3 R7, PT, PT, R7, 0x1, RZ ;  /* 0x0000000107077810 */ /* 0x000fe20007ffe0ff */
[----:B------:R-:W-:-:S03]  /*31c0*/  FADD R27, R27, R27 ;  /* 0x0000001b1b1b7221 */ /* 0x000fc60000000000 */
[----:B------:R-:W-:Y:S01]  /*31d0*/  ISETP.NE.AND P0, PT, R7, R4, PT ;  /* 0x000000040700720c */ /* 0x000fe20003f05270 */
[----:B------:R-:W-:-:S04]  /*31e0*/  FADD R20, R20, -R27 ;  /* 0x8000001b14147221 */ /* 0x000fc80000000000 */
[----:B------:R-:W-:-:S04]  /*31f0*/  FADD R21, R21, R20 ;  /* 0x0000001415157221 */ /* 0x000fc80000000000 */
[----:B------:R-:W-:-:S04]  /*3200*/  FADD R0, R21, R0 ;  /* 0x0000000015007221 */ /* 0x000fc80000000000 */
[----:B------:R-:W-:Y:S05]  /*3210*/  @P0 BRA `(.L_x_72) ;  /* 0x00000000006c0947 */ /* 0x000fea0003800000 */
[----:B------:R-:W-:Y:S01]  /*3220*/  IADD3 R7, PT, PT, R5, 0x1, RZ ;  /* 0x0000000105077810 */ /* 0x000fe20007ffe0ff */
[----:B------:R-:W-:Y:S03]  /*3230*/  BAR.SYNC.DEFER_BLOCKING 0x0 ;  /* 0x0000000000007b1d */ /* 0x000fe60000010000 */
[----:B------:R-:W-:-:S03]  /*3240*/  ISETP.GE.AND P0, PT, R7, UR4, PT ;  /* 0x0000000407007c0c */ /* 0x000fc6000bf06270 */
[----:B------:R-:W-:Y:S10]  /*3250*/  BSSY.RECONVERGENT B0, `(.L_x_73) ;  /* 0x0000015000007945 */ /* 0x000ff40003800200 */
[----:B------:R-:W-:Y:S05]  /*3260*/  @P0 BRA `(.L_x_74) ;  /* 0x00000000004c0947 */ /* 0x000fea0003800000 */
[----:B------:R-:W1:Y:S01]  /*3270*/  LDC.64 R28, c[0x0][0x390] ;  /* 0x0000e400ff1c7b82 */ /* 0x000e620000000a00 */
[----:B------:R-:W-:-:S07]  /*3280*/  IMAD.WIDE R34, R18, 0x4, R16 ;  /* 0x0000000412227825 */ /* 0x000fce00078e0210 */
[----:B------:R-:W2:Y:S08]  /*3290*/  LDC.64 R20, c[0x0][0x398] ;  /* 0x0000e600ff147b82 */ /* 0x000eb00000000a00 */
[----:B------:R-:W4:Y:S08]  /*32a0*/  LDC.64 R22, c[0x0][0x3a0] ;  /* 0x0000e800ff167b82 */ /* 0x000f300000000a00 */
[----:B------:R-:W5:Y:S01]  /*32b0*/  LDC.64 R24, c[0x0][0x3a8] ;  /* 0x0000ea00ff187b82 */ /* 0x000f620000000a00 */
[C---:B---3--:R-:W-:Y:S01]  /*32c0*/  IMAD.WIDE R30, R18.reuse, 0x4, R8 ;  /* 0x00000004121e7825 */ /* 0x048fe200078e0208 */
[----:B------:R-:W3:Y:S03]  /*32d0*/  LDG.E R26, desc[UR6][R34.64] ;  /* 0x00000006221a7981 */ /* 0x000ee6000c1e1900 */
[C---:B-1----:R-:W-:Y:S01]  /*32e0*/  IMAD.WIDE R28, R18.reuse, 0x4, R28 ;  /* 0x00000004121c7825 */ /* 0x042fe200078e021c */
[----:B------:R-:W3:Y:S03]  /*32f0*/  LDG.E R27, desc[UR6][R30.64] ;  /* 0x000000061e1b7981 */ /* 0x000ee6000c1e1900 */
[C---:B--2---:R-:W-:Y:S01]  /*3300*/  IMAD.WIDE R20, R18.reuse, 0x4, R20 ;  /* 0x0000000412147825 */ /* 0x044fe200078e0214 */
        /* <DEDUP_REMOVED lines=9> */
.L_x_74:
[----:B------:R-:W-:Y:S05]  /*33a0*/  BSYNC.RECONVERGENT B0 ;  /* 0x0000000000007941 */ /* 0x000fea0003800200 */
.L_x_73:
[----:B------:R-:W-:Y:S01]  /*33b0*/  BAR.SYNC.DEFER_BLOCKING 0x0 ;  /* 0x0000000000007b1d */ /* 0x000fe20000010000 */
[----:B------:R-:W-:-:S07]  /*33c0*/  MOV R7, RZ ;  /* 0x000000ff00077202 */ /* 0x000fce0000000f00 */
.L_x_72:
[----:B------:R-:W-:Y:S01]  /*33d0*/  IMAD R19, R7, 0x18, R19 ;  /* 0x0000001807137824 */ /* 0x000fe200078e0213 */
[----:B------:R-:W-:Y:S04]  /*33e0*/  BSSY.RECONVERGENT B0, `(.L_x_75) ;  /* 0x000001c000007945 */ /* 0x000fe80003800200 */
[----:B------:R-:W2:Y:S04]  /*33f0*/  LDS.64 R24, [R19] ;  /* 0x0000000013187984 */ /* 0x000ea80000000a00 */
[----:B------:R-:W4:Y:S04]  /*3400*/  LDS.64 R20, [R19+0x10] ;  /* 0x0000100013147984 */ /* 0x000f280000000a00 */
[----:B------:R-:W5:Y:S01]  /*3410*/  LDS.64 R22, [R19+0x8] ;  /* 0x0000080013167984 */ /* 0x000f620000000a00 */
[----:B--2---:R-:W-:Y:S01]  /*3420*/  FADD R25, R11, -R25 ;  /* 0x800000190b197221 */ /* 0x004fe20000000000 */
        /* <DEDUP_REMOVED lines=15> */
[----:B--2-4-:R-:W-:Y:S05]  /*3520*/  @!P0 BRA `(.L_x_76) ;  /* 0x00000000000c8947 */ /* 0x014fea0003800000 */
[----:B------:R-:W-:-:S07]  /*3530*/  MOV R24, 0x3550 ;  /* 0x0000355000187802 */ /* 0x000fce0000000f00 */
[----:B01-3--:R-:W-:Y:S05]  /*3540*/  CALL.REL.NOINC `($__internal_0_$__cuda_sm20_sqrt_rn_f32_slowpath) ;  /* 0x0000000000547944 */ /* 0x00bfea0003c00000 */
[----:B------:R-:W-:Y:S05]  /*3550*/  BRA `(.L_x_77) ;  /* 0x0000000000107947 */ /* 0x000fea0003800000 */
.L_x_76:
[----:B-1----:R-:W-:Y:S01]  /*3560*/  FMUL.FTZ R27, R25, R22 ;  /* 0x00000016191b7220 */ /* 0x002fe20000410000 */
[----:B------:R-:W-:-:S03]  /*3570*/  FMUL.FTZ R21, R22, 0.5 ;  /* 0x3f00000016157820 */ /* 0x000fc60000410000 */
[----:B------:R-:W-:-:S04]  /*3580*/  FFMA R22, -R27, R27, R25 ;  /* 0x0000001b1b167223 */ /* 0x000fc80000000119 */
[----:B------:R-:W-:-:S07]  /*3590*/  FFMA R27, R22, R21, R27 ;  /* 0x00000015161b7223 */ /* 0x000fce000000001b */
.L_x_77:
[----:B------:R-:W-:Y:S05]  /*35a0*/  BSYNC.RECONVERGENT B0 ;  /* 0x0000000000007941 */ /* 0x000fea0003800200 */
.L_x_75:
[C---:B------:R-:W-:Y:S01]  /*35b0*/  IADD3 R21, PT, PT, R6.reuse, 0x1, RZ ;  /* 0x0000000106157810 */ /* 0x040fe20007ffe0ff */
[----:B------:R-:W-:Y:S01]  /*35c0*/  FADD R22, R27, R27 ;  /* 0x0000001b1b167221 */ /* 0x000fe20000000000 */
[----:B------:R-:W-:Y:S02]  /*35d0*/  IADD3 R6, PT, PT, R6, 0x2, RZ ;  /* 0x0000000206067810 */ /* 0x000fe40007ffe0ff */
[----:B------:R-:W-:Y:S01]  /*35e0*/  ISETP.GE.AND P0, PT, R21, UR4, PT ;  /* 0x0000000415007c0c */ /* 0x000fe2000bf06270 */
[----:B------:R-:W-:Y:S01]  /*35f0*/  FADD R19, R19, -R22 ;  /* 0x8000001613137221 */ /* 0x000fe20000000000 */
[----:B------:R-:W-:Y:S02]  /*3600*/  IADD3 R7, PT, PT, R7, 0x1, RZ ;  /* 0x0000000107077810 */ /* 0x000fe40007ffe0ff */
[----:B------:R-:W-:Y:S01]  /*3610*/  IADD3 R5, PT, PT, R5, 0x2, RZ ;  /* 0x0000000205057810 */ /* 0x000fe20007ffe0ff */
[----:B------:R-:W-:Y:S01]  /*3620*/  FADD R19, R20, R19 ;  /* 0x0000001314137221 */ /* 0x000fe20000000000 */
[----:B------:R-:W-:-:S03]  /*3630*/  IADD3 R18, PT, PT, R18, 0x2, RZ ;  /* 0x0000000212127810 */ /* 0x000fc60007ffe0ff */
[----:B------:R-:W-:-:S04]  /*3640*/  FADD R0, R0, R19 ;  /* 0x0000001300007221 */ /* 0x000fc80000000000 */
[----:B------:R-:W-:Y:S05]  /*3650*/  @!P0 BRA `(.L_x_78) ;  /* 0xfffffff400e08947 */ /* 0x000fea000383ffff */
.L_x_59:
[----:B------:R-:W1:Y:S02]  /*3660*/  LDC.64 R4, c[0x0][0x3b0] ;  /* 0x0000ec00ff047b82 */ /* 0x000e640000000a00 */
[----:B-1----:R-:W-:-:S05]  /*3670*/  IMAD.WIDE R4, R3, 0x4, R4 ;  /* 0x0000000403047825 */ /* 0x002fca00078e0204 */
[----:B------:R-:W-:Y:S01]  /*3680*/  STG.E desc[UR6][R4.64], R0 ;  /* 0x0000000004007986 */ /* 0x000fe2000c101906 */
[----:B------:R-:W-:Y:S05]  /*3690*/  EXIT ;  /* 0x000000000000794d */ /* 0x000fea0003800000 */
        .weak           $__internal_0_$__cuda_sm20_sqrt_rn_f32_slowpath
        .type           $__internal_0_$__cuda_sm20_sqrt_rn_f32_slowpath,@function
        .size           $__internal_0_$__cuda_sm20_sqrt_rn_f32_slowpath,(.L_x_81 - $__internal_0_$__cuda_sm20_sqrt_rn_f32_slowpath)
$__internal_0_$__cuda_sm20_sqrt_rn_f32_slowpath:
[----:B------:R-:W-:-:S13]  /*36a0*/  LOP3.LUT P0, RZ, R25, 0x7fffffff, RZ, 0xc0, !PT ;  /* 0x7fffffff19ff7812 */ /* 0x000fda000780c0ff */
[----:B------:R-:W-:Y:S01]  /*36b0*/  @!P0 MOV R27, R25 ;  /* 0x00000019001b8202 */ /* 0x000fe20000000f00 */
[----:B------:R-:W-:Y:S06]  /*36c0*/  @!P0 BRA `(.L_x_79) ;  /* 0x0000000000408947 */ /* 0x000fec0003800000 */
[----:B------:R-:W-:-:S13]  /*36d0*/  FSETP.GEU.FTZ.AND P0, PT, R25, RZ, PT ;  /* 0x000000ff1900720b */ /* 0x000fda0003f1e000 */
[----:B------:R-:W-:Y:S01]  /*36e0*/  @!P0 MOV R27, 0x7fffffff ;  /* 0x7fffffff001b8802 */ /* 0x000fe20000000f00 */
[----:B------:R-:W-:Y:S06]  /*36f0*/  @!P0 BRA `(.L_x_79) ;  /* 0x0000000000348947 */ /* 0x000fec0003800000 */
[----:B------:R-:W-:-:S13]  /*3700*/  FSETP.GTU.FTZ.AND P0, PT, |R25|, +INF , PT ;  /* 0x7f8000001900780b */ /* 0x000fda0003f1c200 */
[----:B------:R-:W-:Y:S01]  /*3710*/  @P0 FADD.FTZ R27, R25, 1 ;  /* 0x3f800000191b0421 */ /* 0x000fe20000010000 */
[----:B------:R-:W-:Y:S06]  /*3720*/  @P0 BRA `(.L_x_79) ;  /* 0x0000000000280947 */ /* 0x000fec0003800000 */
[----:B------:R-:W-:-:S13]  /*3730*/  FSETP.NEU.FTZ.AND P0, PT, |R25|, +INF , PT ;  /* 0x7f8000001900780b */ /* 0x000fda0003f1d200 */
[----:B------:R-:W-:-:S04]  /*3740*/  @P0 FFMA R37, R25, 1.84467440737095516160e+19, RZ ;  /* 0x5f80000019250823 */ /* 0x000fc800000000ff */
[----:B------:R-:W0:Y:S02]  /*3750*/  @P0 MUFU.RSQ R36, R37 ;  /* 0x0000002500240308 */ /* 0x000e240000001400 */
[----:B0-----:R-:W-:Y:S01]  /*3760*/  @P0 FMUL.FTZ R27, R37, R36 ;  /* 0x00000024251b0220 */ /* 0x001fe20000410000 */
[----:B------:R-:W-:-:S03]  /*3770*/  @P0 FMUL.FTZ R36, R36, 0.5 ;  /* 0x3f00000024240820 */ /* 0x000fc60000410000 */
[----:B------:R-:W-:-:S04]  /*3780*/  @P0 FADD.FTZ R26, -R27, -RZ ;  /* 0x800000ff1b1a0221 */ /* 0x000fc80000010100 */
[----:B------:R-:W-:-:S04]  /*3790*/  @P0 FFMA R26, R27, R26, R37 ;  /* 0x0000001a1b1a0223 */ /* 0x000fc80000000025 */
[----:B------:R-:W-:Y:S01]  /*37a0*/  @P0 FFMA R26, R26, R36, R27 ;  /* 0x000000241a1a0223 */ /* 0x000fe2000000001b */
[----:B------:R-:W-:-:S03]  /*37b0*/  @!P0 MOV R27, R25 ;  /* 0x00000019001b8202 */ /* 0x000fc60000000f00 */
[----:B------:R-:W-:-:S07]  /*37c0*/  @P0 FMUL.FTZ R27, R26, 2.3283064365386962891e-10 ;  /* 0x2f8000001a1b0820 */ /* 0x000fce0000410000 */
.L_x_79:
[----:B------:R-:W-:-:S04]  /*37d0*/  HFMA2 R25, -RZ, RZ, 0, 0 ;  /* 0x00000000ff197431 */ /* 0x000fc800000001ff */
[----:B------:R-:W-:Y:S05]  /*37e0*/  RET.REL.NODEC R24 `(_Z9kernelGPU7sGalaxyS_Pfi) ;  /* 0xffffffc818047950 */ /* 0x000fea0003c3ffff */
.L_x_80:
[----:B------:R-:W-:-:S00]  /*37f0*/  BRA `(.L_x_80) ;  /* 0xfffffffc00fc7947 */ /* 0x000fc0000383ffff */
[----:B------:R-:W-:-:S00]  /*3800*/  NOP ;  /* 0x0000000000007918 */ /* 0x000fc00000000000 */
[----:B------:R-:W-:-:S00]  /*3810*/  NOP ;  /* 0x0000000000007918 */ /* 0x000fc00000000000 */
[----:B------:R-:W-:-:S00]  /*3820*/  NOP ;  /* 0x0000000000007918 */ /* 0x000fc00000000000 */
[----:B------:R-:W-:-:S00]  /*3830*/  NOP ;  /* 0x0000000000007918 */ /* 0x000fc00000000000 */
[----:B------:R-:W-:-:S00]  /*3840*/  NOP ;  /* 0x0000000000007918 */ /* 0x000fc00000000000 */
[----:B------:R-:W-:-:S00]  /*3850*/  NOP ;  /* 0x0000000000007918 */ /* 0x000fc00000000000 */
[----:B------:R-:W-:-:S00]  /*3860*/  NOP ;  /* 0x0000000000007918 */ /* 0x000fc00000000000 */
[----:B------:R-:W-:-:S00]  /*3870*/  NOP ;  /* 0x0000000000007918 */ /* 0x000fc00000000000 */
.L_x_81:


//--------------------- .nv.shared._Z9kernelGPU7sGalaxyS_Pfi --------------------------
	.section	.nv.shared._Z9kernelGPU7sGalaxyS_Pfi,"aw",@nobits
	.sectionflags	@""
	.align	16
	.zero		1024


//--------------------- .nv.shared.reserved.0     --------------------------
	.section	.nv.shared.reserved.0,"aw",@nobits
	.weak		__nv_reservedSMEM_offset_0_alias
	.size		__nv_reservedSMEM_offset_0_alias, 0, 64
	.other		__nv_reservedSMEM_offset_0_alias,@"STO_CUDA_RESERVED_SHARED STV_DEFAULT"
__nv_reservedSMEM_offset_0_alias:
	.zero		0
	.zero		64


//--------------------- .nv.constant0._Z9kernelGPU7sGalaxyS_Pfi --------------------------
	.section	.nv.constant0._Z9kernelGPU7sGalaxyS_Pfi,"a",@progbits
	.sectionflags	@""
	.align	4
.nv.constant0._Z9kernelGPU7sGalaxyS_Pfi:
	.zero		956


//--------------------- SYMBOLS --------------------------

	.type		.nv.reservedSmem.offset0,@object
	.size		.nv.reservedSmem.offset0,0x4
	.type		.nv.reservedSmem.cap,@object
	.size		.nv.reservedSmem.cap,0x4
